//
// Generated by NVIDIA NVVM Compiler
//
// Compiler Build ID: CL-36424714
// Cuda compilation tools, release 13.0, V13.0.88
// Based on NVVM 20.0.0
//

.version 9.0
.target sm_100
.address_size 64

	// .globl	_Z19implicit_first_passPfS_iii

.visible .entry _Z19implicit_first_passPfS_iii(
	.param .u64 .ptr .align 1 _Z19implicit_first_passPfS_iii_param_0,
	.param .u64 .ptr .align 1 _Z19implicit_first_passPfS_iii_param_1,
	.param .u32 _Z19implicit_first_passPfS_iii_param_2,
	.param .u32 _Z19implicit_first_passPfS_iii_param_3,
	.param .u32 _Z19implicit_first_passPfS_iii_param_4
)
{
	.reg .pred 	%p<63>;
	.reg .b32 	%r<115>;
	.reg .b32 	%f<106>;
	.reg .b64 	%rd<48>;

	ld.param.u64 	%rd17, [_Z19implicit_first_passPfS_iii_param_0];
	ld.param.u64 	%rd18, [_Z19implicit_first_passPfS_iii_param_1];
	ld.param.u32 	%r58, [_Z19implicit_first_passPfS_iii_param_2];
	ld.param.u32 	%r59, [_Z19implicit_first_passPfS_iii_param_3];
	ld.param.u32 	%r60, [_Z19implicit_first_passPfS_iii_param_4];
	mov.u32 	%r61, %ctaid.x;
	mov.u32 	%r62, %ntid.x;
	mov.u32 	%r63, %tid.x;
	mad.lo.s32 	%r1, %r61, %r62, %r63;
	setp.le.s32 	%p1, %r60, %r1;
	@%p1 bra 	$L__BB0_38;
	cvta.to.global.u64 	%rd1, %rd17;
	cvta.to.global.u64 	%rd2, %rd18;
	mul.lo.s32 	%r2, %r59, %r1;
	mul.wide.s32 	%rd19, %r2, 4;
	add.s64 	%rd3, %rd1, %rd19;
	add.s64 	%rd4, %rd2, %rd19;
	setp.lt.s32 	%p2, %r58, 1;
	mov.b32 	%r101, -1;
	@%p2 bra 	$L__BB0_17;
	ld.global.f32 	%f2, [%rd3];
	mov.b32 	%r67, %f2;
	setp.gt.s32 	%p3, %r67, -1;
	selp.b32 	%r68, 1, -1, %p3;
	setp.eq.f32 	%p4, %f2, 0f00000000;
	selp.b32 	%r93, 0, %r68, %p4;
	mov.b32 	%r95, 0;
	mov.b32 	%r101, -1;
$L__BB0_3:
	mov.u32 	%r99, %r101;
	mov.u32 	%r4, %r93;
	mul.wide.u32 	%rd21, %r95, 4;
	add.s64 	%rd22, %rd3, %rd21;
	ld.global.f32 	%f3, [%rd22];
	setp.eq.f32 	%p5, %f3, 0f00000000;
	mov.b32 	%r69, %f3;
	setp.gt.s32 	%p6, %r69, -1;
	selp.b32 	%r70, 1, -1, %p6;
	selp.b32 	%r93, 0, %r70, %p5;
	setp.eq.s32 	%p7, %r93, %r4;
	@%p7 bra 	$L__BB0_39;
	setp.eq.s32 	%p8, %r4, 0;
	selp.s32 	%r71, -1, 0, %p8;
	add.s32 	%r101, %r95, %r71;
	setp.eq.s32 	%p9, %r99, -1;
	@%p9 bra 	$L__BB0_8;
	setp.lt.s32 	%p10, %r101, %r99;
	@%p10 bra 	$L__BB0_16;
	sub.s32 	%r98, %r101, %r99;
	mov.b32 	%r97, -1;
$L__BB0_7:
	mul.wide.s32 	%rd23, %r99, 4;
	add.s64 	%rd24, %rd4, %rd23;
	add.s64 	%rd25, %rd3, %rd23;
	add.s32 	%r97, %r97, 1;
	cvt.rn.f32.s32 	%f4, %r97;
	cvt.rn.f32.s32 	%f5, %r98;
	min.f32 	%f6, %f4, %f5;
	mul.f32 	%f7, %f6, %f6;
	ld.global.f32 	%f8, [%rd25];
	setp.eq.f32 	%p11, %f7, 0f00000000;
	setp.eq.f32 	%p12, %f8, 0f00000000;
	copysign.f32 	%f10, %f8, %f7;
	selp.f32 	%f11, 0f00000000, %f10, %p12;
	selp.f32 	%f12, 0f00000000, %f11, %p11;
	st.global.f32 	[%rd24], %f12;
	add.s32 	%r18, %r99, 1;
	add.s32 	%r98, %r98, -1;
	setp.lt.s32 	%p13, %r99, %r101;
	mov.u32 	%r99, %r18;
	@%p13 bra 	$L__BB0_7;
	bra.uni 	$L__BB0_16;
$L__BB0_8:
	setp.lt.s32 	%p14, %r101, 1;
	@%p14 bra 	$L__BB0_16;
	and.b32  	%r10, %r101, 3;
	setp.lt.u32 	%p15, %r101, 4;
	mov.b32 	%r100, 0;
	@%p15 bra 	$L__BB0_12;
	and.b32  	%r100, %r101, 2147483644;
	mov.b32 	%r96, 0;
$L__BB0_11:
	sub.s32 	%r75, %r96, %r101;
	cvt.rn.f32.s32 	%f13, %r75;
	mul.f32 	%f14, %f13, %f13;
	mul.wide.u32 	%rd26, %r96, 4;
	add.s64 	%rd27, %rd3, %rd26;
	ld.global.f32 	%f15, [%rd27];
	setp.eq.f32 	%p16, %f14, 0f00000000;
	setp.eq.f32 	%p17, %f15, 0f00000000;
	copysign.f32 	%f17, %f15, %f14;
	selp.f32 	%f18, 0f00000000, %f17, %p17;
	selp.f32 	%f19, 0f00000000, %f18, %p16;
	add.s64 	%rd28, %rd4, %rd26;
	st.global.f32 	[%rd28], %f19;
	add.s32 	%r76, %r75, 1;
	cvt.rn.f32.s32 	%f20, %r76;
	mul.f32 	%f21, %f20, %f20;
	ld.global.f32 	%f22, [%rd27+4];
	setp.eq.f32 	%p18, %f21, 0f00000000;
	setp.eq.f32 	%p19, %f22, 0f00000000;
	copysign.f32 	%f24, %f22, %f21;
	selp.f32 	%f25, 0f00000000, %f24, %p19;
	selp.f32 	%f26, 0f00000000, %f25, %p18;
	st.global.f32 	[%rd28+4], %f26;
	add.s32 	%r77, %r75, 2;
	cvt.rn.f32.s32 	%f27, %r77;
	mul.f32 	%f28, %f27, %f27;
	ld.global.f32 	%f29, [%rd27+8];
	setp.eq.f32 	%p20, %f28, 0f00000000;
	setp.eq.f32 	%p21, %f29, 0f00000000;
	copysign.f32 	%f31, %f29, %f28;
	selp.f32 	%f32, 0f00000000, %f31, %p21;
	selp.f32 	%f33, 0f00000000, %f32, %p20;
	st.global.f32 	[%rd28+8], %f33;
	add.s32 	%r78, %r75, 3;
	cvt.rn.f32.s32 	%f34, %r78;
	mul.f32 	%f35, %f34, %f34;
	ld.global.f32 	%f36, [%rd27+12];
	setp.eq.f32 	%p22, %f35, 0f00000000;
	setp.eq.f32 	%p23, %f36, 0f00000000;
	copysign.f32 	%f38, %f36, %f35;
	selp.f32 	%f39, 0f00000000, %f38, %p23;
	selp.f32 	%f40, 0f00000000, %f39, %p22;
	st.global.f32 	[%rd28+12], %f40;
	add.s32 	%r96, %r96, 4;
	setp.eq.s32 	%p24, %r96, %r100;
	@%p24 bra 	$L__BB0_12;
	bra.uni 	$L__BB0_11;
$L__BB0_12:
	setp.eq.s32 	%p25, %r10, 0;
	@%p25 bra 	$L__BB0_16;
	sub.s32 	%r79, %r100, %r101;
	cvt.rn.f32.s32 	%f41, %r79;
	mul.f32 	%f42, %f41, %f41;
	mul.wide.u32 	%rd29, %r100, 4;
	add.s64 	%rd7, %rd3, %rd29;
	ld.global.f32 	%f43, [%rd7];
	setp.eq.f32 	%p26, %f42, 0f00000000;
	setp.eq.f32 	%p27, %f43, 0f00000000;
	copysign.f32 	%f45, %f43, %f42;
	selp.f32 	%f46, 0f00000000, %f45, %p27;
	selp.f32 	%f47, 0f00000000, %f46, %p26;
	add.s64 	%rd8, %rd4, %rd29;
	st.global.f32 	[%rd8], %f47;
	setp.eq.s32 	%p28, %r10, 1;
	@%p28 bra 	$L__BB0_16;
	add.s32 	%r81, %r79, 1;
	cvt.rn.f32.s32 	%f48, %r81;
	mul.f32 	%f49, %f48, %f48;
	ld.global.f32 	%f50, [%rd7+4];
	setp.eq.f32 	%p29, %f49, 0f00000000;
	setp.eq.f32 	%p30, %f50, 0f00000000;
	copysign.f32 	%f52, %f50, %f49;
	selp.f32 	%f53, 0f00000000, %f52, %p30;
	selp.f32 	%f54, 0f00000000, %f53, %p29;
	st.global.f32 	[%rd8+4], %f54;
	setp.eq.s32 	%p31, %r10, 2;
	@%p31 bra 	$L__BB0_16;
	add.s32 	%r83, %r79, 2;
	cvt.rn.f32.s32 	%f55, %r83;
	mul.f32 	%f56, %f55, %f55;
	ld.global.f32 	%f57, [%rd7+8];
	setp.eq.f32 	%p32, %f56, 0f00000000;
	setp.eq.f32 	%p33, %f57, 0f00000000;
	copysign.f32 	%f59, %f57, %f56;
	selp.f32 	%f60, 0f00000000, %f59, %p33;
	selp.f32 	%f61, 0f00000000, %f60, %p32;
	st.global.f32 	[%rd8+8], %f61;
$L__BB0_16:
	add.s32 	%r95, %r95, 1;
	setp.ne.s32 	%p35, %r95, %r58;
	@%p35 bra 	$L__BB0_3;
$L__BB0_17:
	setp.eq.s32 	%p36, %r101, -1;
	@%p36 bra 	$L__BB0_25;
	setp.ge.s32 	%p37, %r101, %r58;
	@%p37 bra 	$L__BB0_38;
	sub.s32 	%r85, %r58, %r101;
	and.b32  	%r25, %r85, 3;
	setp.eq.s32 	%p38, %r25, 0;
	mov.u32 	%r106, %r101;
	@%p38 bra 	$L__BB0_22;
	neg.s32 	%r103, %r25;
	mov.b32 	%r105, 0;
	mov.u32 	%r106, %r101;
$L__BB0_21:
	.pragma "nounroll";
	mul.wide.s32 	%rd31, %r106, 4;
	add.s64 	%rd32, %rd4, %rd31;
	add.s64 	%rd33, %rd3, %rd31;
	cvt.rn.f32.s32 	%f62, %r105;
	mul.f32 	%f63, %f62, %f62;
	ld.global.f32 	%f64, [%rd33];
	setp.eq.f32 	%p39, %f63, 0f00000000;
	setp.eq.f32 	%p40, %f64, 0f00000000;
	copysign.f32 	%f66, %f64, %f63;
	selp.f32 	%f67, 0f00000000, %f66, %p40;
	selp.f32 	%f68, 0f00000000, %f67, %p39;
	st.global.f32 	[%rd32], %f68;
	add.s32 	%r106, %r106, 1;
	add.s32 	%r105, %r105, 1;
	add.s32 	%r103, %r103, 1;
	setp.ne.s32 	%p41, %r103, 0;
	@%p41 bra 	$L__BB0_21;
$L__BB0_22:
	sub.s32 	%r87, %r101, %r58;
	setp.gt.u32 	%p42, %r87, -4;
	@%p42 bra 	$L__BB0_38;
	sub.s32 	%r110, %r106, %r58;
	add.s32 	%r108, %r106, 1;
	sub.s32 	%r109, %r108, %r101;
$L__BB0_24:
	add.s32 	%r88, %r108, -1;
	add.s32 	%r89, %r109, -1;
	cvt.rn.f32.s32 	%f69, %r89;
	mul.f32 	%f70, %f69, %f69;
	mul.wide.s32 	%rd34, %r88, 4;
	add.s64 	%rd35, %rd3, %rd34;
	ld.global.f32 	%f71, [%rd35];
	setp.eq.f32 	%p43, %f70, 0f00000000;
	setp.eq.f32 	%p44, %f71, 0f00000000;
	copysign.f32 	%f73, %f71, %f70;
	selp.f32 	%f74, 0f00000000, %f73, %p44;
	selp.f32 	%f75, 0f00000000, %f74, %p43;
	add.s64 	%rd36, %rd4, %rd34;
	st.global.f32 	[%rd36], %f75;
	add.s32 	%r90, %r109, 2;
	cvt.rn.f32.s32 	%f76, %r109;
	mul.f32 	%f77, %f76, %f76;
	ld.global.f32 	%f78, [%rd35+4];
	setp.eq.f32 	%p45, %f77, 0f00000000;
	setp.eq.f32 	%p46, %f78, 0f00000000;
	copysign.f32 	%f80, %f78, %f77;
	selp.f32 	%f81, 0f00000000, %f80, %p46;
	selp.f32 	%f82, 0f00000000, %f81, %p45;
	st.global.f32 	[%rd36+4], %f82;
	add.s32 	%r91, %r109, 1;
	cvt.rn.f32.s32 	%f83, %r91;
	mul.f32 	%f84, %f83, %f83;
	ld.global.f32 	%f85, [%rd35+8];
	setp.eq.f32 	%p47, %f84, 0f00000000;
	setp.eq.f32 	%p48, %f85, 0f00000000;
	copysign.f32 	%f87, %f85, %f84;
	selp.f32 	%f88, 0f00000000, %f87, %p48;
	selp.f32 	%f89, 0f00000000, %f88, %p47;
	st.global.f32 	[%rd36+8], %f89;
	cvt.rn.f32.s32 	%f90, %r90;
	mul.f32 	%f91, %f90, %f90;
	ld.global.f32 	%f92, [%rd35+12];
	setp.eq.f32 	%p49, %f91, 0f00000000;
	setp.eq.f32 	%p50, %f92, 0f00000000;
	copysign.f32 	%f94, %f92, %f91;
	selp.f32 	%f95, 0f00000000, %f94, %p50;
	selp.f32 	%f96, 0f00000000, %f95, %p49;
	st.global.f32 	[%rd36+12], %f96;
	add.s32 	%r110, %r110, 4;
	add.s32 	%r109, %r109, 4;
	add.s32 	%r108, %r108, 4;
	setp.eq.s32 	%p51, %r110, 0;
	@%p51 bra 	$L__BB0_38;
	bra.uni 	$L__BB0_24;
$L__BB0_25:
	setp.lt.s32 	%p52, %r58, 1;
	cvt.rn.f32.s32 	%f97, %r58;
	cvt.rn.f32.s32 	%f98, %r60;
	max.f32 	%f99, %f97, %f98;
	add.f32 	%f100, %f99, %f99;
	mul.f32 	%f101, %f100, %f100;
	ld.global.f32 	%f102, [%rd3];
	setp.eq.f32 	%p53, %f101, 0f00000000;
	setp.eq.f32 	%p54, %f102, 0f00000000;
	copysign.f32 	%f104, %f102, %f101;
	selp.f32 	%f105, 0f00000000, %f104, %p54;
	selp.f32 	%f1, 0f00000000, %f105, %p53;
	@%p52 bra 	$L__BB0_38;
	and.b32  	%r37, %r58, 15;
	setp.lt.u32 	%p55, %r58, 16;
	mov.b32 	%r112, 0;
	@%p55 bra 	$L__BB0_29;
	and.b32  	%r112, %r58, 2147483632;
	neg.s32 	%r107, %r112;
	add.s64 	%rd38, %rd19, %rd2;
	add.s64 	%rd46, %rd38, 32;
$L__BB0_28:
	.pragma "nounroll";
	st.global.f32 	[%rd46+-32], %f1;
	st.global.f32 	[%rd46+-28], %f1;
	st.global.f32 	[%rd46+-24], %f1;
	st.global.f32 	[%rd46+-20], %f1;
	st.global.f32 	[%rd46+-16], %f1;
	st.global.f32 	[%rd46+-12], %f1;
	st.global.f32 	[%rd46+-8], %f1;
	st.global.f32 	[%rd46+-4], %f1;
	st.global.f32 	[%rd46], %f1;
	st.global.f32 	[%rd46+4], %f1;
	st.global.f32 	[%rd46+8], %f1;
	st.global.f32 	[%rd46+12], %f1;
	st.global.f32 	[%rd46+16], %f1;
	st.global.f32 	[%rd46+20], %f1;
	st.global.f32 	[%rd46+24], %f1;
	st.global.f32 	[%rd46+28], %f1;
	add.s32 	%r107, %r107, 16;
	add.s64 	%rd46, %rd46, 64;
	setp.eq.s32 	%p56, %r107, 0;
	@%p56 bra 	$L__BB0_29;
	bra.uni 	$L__BB0_28;
$L__BB0_29:
	setp.eq.s32 	%p57, %r37, 0;
	@%p57 bra 	$L__BB0_38;
	and.b32  	%r49, %r58, 7;
	setp.lt.u32 	%p58, %r37, 8;
	@%p58 bra 	$L__BB0_32;
	mul.wide.u32 	%rd39, %r112, 4;
	add.s64 	%rd40, %rd4, %rd39;
	st.global.f32 	[%rd40], %f1;
	st.global.f32 	[%rd40+4], %f1;
	st.global.f32 	[%rd40+8], %f1;
	st.global.f32 	[%rd40+12], %f1;
	st.global.f32 	[%rd40+16], %f1;
	st.global.f32 	[%rd40+20], %f1;
	st.global.f32 	[%rd40+24], %f1;
	st.global.f32 	[%rd40+28], %f1;
	add.s32 	%r112, %r112, 8;
$L__BB0_32:
	setp.eq.s32 	%p59, %r49, 0;
	@%p59 bra 	$L__BB0_38;
	and.b32  	%r52, %r58, 3;
	setp.lt.u32 	%p60, %r49, 4;
	@%p60 bra 	$L__BB0_35;
	mul.wide.u32 	%rd41, %r112, 4;
	add.s64 	%rd42, %rd4, %rd41;
	st.global.f32 	[%rd42], %f1;
	st.global.f32 	[%rd42+4], %f1;
	st.global.f32 	[%rd42+8], %f1;
	st.global.f32 	[%rd42+12], %f1;
	add.s32 	%r112, %r112, 4;
$L__BB0_35:
	setp.eq.s32 	%p61, %r52, 0;
	@%p61 bra 	$L__BB0_38;
	mul.wide.u32 	%rd44, %r112, 4;
	add.s64 	%rd45, %rd19, %rd44;
	add.s64 	%rd47, %rd2, %rd45;
	neg.s32 	%r114, %r52;
$L__BB0_37:
	.pragma "nounroll";
	st.global.f32 	[%rd47], %f1;
	add.s64 	%rd47, %rd47, 4;
	add.s32 	%r114, %r114, 1;
	setp.ne.s32 	%p62, %r114, 0;
	@%p62 bra 	$L__BB0_37;
$L__BB0_38:
	ret;
$L__BB0_39:
	setp.eq.s32 	%p34, %r4, 0;
	add.s32 	%r84, %r95, 1;
	selp.b32 	%r101, %r84, %r99, %p34;
	bra.uni 	$L__BB0_16;

}
	// .globl	_Z16voxel_first_passPfS_iii
.visible .entry _Z16voxel_first_passPfS_iii(
	.param .u64 .ptr .align 1 _Z16voxel_first_passPfS_iii_param_0,
	.param .u64 .ptr .align 1 _Z16voxel_first_passPfS_iii_param_1,
	.param .u32 _Z16voxel_first_passPfS_iii_param_2,
	.param .u32 _Z16voxel_first_passPfS_iii_param_3,
	.param .u32 _Z16voxel_first_passPfS_iii_param_4
)
{
	.reg .pred 	%p<96>;
	.reg .b16 	%rs<11>;
	.reg .b32 	%r<155>;
	.reg .b32 	%f<213>;
	.reg .b64 	%rd<54>;

	ld.param.u64 	%rd15, [_Z16voxel_first_passPfS_iii_param_0];
	ld.param.u64 	%rd16, [_Z16voxel_first_passPfS_iii_param_1];
	ld.param.u32 	%r74, [_Z16voxel_first_passPfS_iii_param_2];
	ld.param.u32 	%r75, [_Z16voxel_first_passPfS_iii_param_3];
	ld.param.u32 	%r76, [_Z16voxel_first_passPfS_iii_param_4];
	mov.u32 	%r77, %ctaid.x;
	mov.u32 	%r78, %ntid.x;
	mov.u32 	%r79, %tid.x;
	mad.lo.s32 	%r1, %r77, %r78, %r79;
	setp.le.s32 	%p1, %r76, %r1;
	@%p1 bra 	$L__BB1_47;
	cvta.to.global.u64 	%rd1, %rd15;
	cvta.to.global.u64 	%rd2, %rd16;
	mul.lo.s32 	%r2, %r75, %r1;
	mul.wide.s32 	%rd17, %r2, 4;
	add.s64 	%rd3, %rd1, %rd17;
	add.s64 	%rd4, %rd2, %rd17;
	setp.lt.s32 	%p2, %r74, 1;
	mov.b32 	%r141, -1;
	@%p2 bra 	$L__BB1_26;
	ld.global.f32 	%f2, [%rd3];
	mov.b32 	%r84, %f2;
	setp.gt.s32 	%p3, %r84, -1;
	selp.b32 	%r85, 1, -1, %p3;
	setp.eq.f32 	%p4, %f2, 0f00000000;
	selp.b32 	%r129, 0, %r85, %p4;
	mov.b32 	%r131, 0;
	mov.b32 	%r141, -1;
	mov.b32 	%r128, 1;
	mov.b16 	%rs9, 0;
	mov.u16 	%rs10, %rs9;
$L__BB1_3:
	mov.u32 	%r7, %r131;
	mov.u32 	%r6, %r141;
	mov.u32 	%r5, %r129;
	add.s32 	%r8, %r7, -1;
	mul.wide.u32 	%rd18, %r7, 4;
	add.s64 	%rd19, %rd3, %rd18;
	ld.global.f32 	%f3, [%rd19];
	setp.eq.f32 	%p5, %f3, 0f00000000;
	mov.b32 	%r86, %f3;
	setp.gt.s32 	%p6, %r86, -1;
	selp.b32 	%r87, 1, -1, %p6;
	selp.b32 	%r129, 0, %r87, %p5;
	setp.eq.s32 	%p7, %r129, %r5;
	@%p7 bra 	$L__BB1_25;
	setp.eq.s32 	%p8, %r6, -1;
	@%p8 bra 	$L__BB1_13;
	setp.lt.s32 	%p9, %r7, %r6;
	mov.u32 	%r141, %r7;
	@%p9 bra 	$L__BB1_25;
	sub.s32 	%r88, %r128, %r6;
	sub.s32 	%r10, %r7, %r6;
	and.b32  	%r11, %r88, 3;
	setp.eq.s32 	%p10, %r11, 0;
	mov.u32 	%r132, %r6;
	@%p10 bra 	$L__BB1_10;
	cvt.rn.f32.s32 	%f4, %r10;
	min.f32 	%f5, %f4, 0f00000000;
	mul.f32 	%f6, %f5, %f5;
	mul.wide.s32 	%rd20, %r6, 4;
	add.s64 	%rd5, %rd3, %rd20;
	ld.global.f32 	%f7, [%rd5];
	setp.eq.f32 	%p11, %f6, 0f00000000;
	setp.eq.f32 	%p12, %f7, 0f00000000;
	copysign.f32 	%f9, %f7, %f6;
	selp.f32 	%f10, 0f00000000, %f9, %p12;
	selp.f32 	%f11, 0f00000000, %f10, %p11;
	add.s64 	%rd6, %rd4, %rd20;
	st.global.f32 	[%rd6], %f11;
	add.s32 	%r132, %r6, 1;
	setp.eq.s32 	%p13, %r11, 1;
	@%p13 bra 	$L__BB1_10;
	sub.s32 	%r89, %r7, %r132;
	cvt.rn.f32.s32 	%f12, %r89;
	min.f32 	%f13, %f12, 0f3F800000;
	mul.f32 	%f14, %f13, %f13;
	ld.global.f32 	%f15, [%rd5+4];
	setp.eq.f32 	%p14, %f14, 0f00000000;
	setp.eq.f32 	%p15, %f15, 0f00000000;
	copysign.f32 	%f17, %f15, %f14;
	selp.f32 	%f18, 0f00000000, %f17, %p15;
	selp.f32 	%f19, 0f00000000, %f18, %p14;
	st.global.f32 	[%rd6+4], %f19;
	add.s32 	%r132, %r6, 2;
	setp.eq.s32 	%p16, %r11, 2;
	@%p16 bra 	$L__BB1_10;
	sub.s32 	%r90, %r7, %r132;
	cvt.rn.f32.s32 	%f20, %r90;
	min.f32 	%f21, %f20, 0f40000000;
	mul.f32 	%f22, %f21, %f21;
	ld.global.f32 	%f23, [%rd5+8];
	setp.eq.f32 	%p17, %f22, 0f00000000;
	setp.eq.f32 	%p18, %f23, 0f00000000;
	copysign.f32 	%f25, %f23, %f22;
	selp.f32 	%f26, 0f00000000, %f25, %p18;
	selp.f32 	%f27, 0f00000000, %f26, %p17;
	st.global.f32 	[%rd6+8], %f27;
	add.s32 	%r132, %r6, 3;
$L__BB1_10:
	setp.lt.u32 	%p19, %r10, 3;
	mov.u32 	%r141, %r7;
	@%p19 bra 	$L__BB1_25;
	sub.s32 	%r137, %r132, %r128;
	add.s32 	%r134, %r132, 1;
	sub.s32 	%r136, %r134, %r6;
	sub.s32 	%r135, %r8, %r132;
$L__BB1_12:
	add.s32 	%r91, %r134, -1;
	add.s32 	%r92, %r136, -1;
	cvt.rn.f32.s32 	%f28, %r92;
	add.s32 	%r93, %r135, 1;
	cvt.rn.f32.s32 	%f29, %r93;
	min.f32 	%f30, %f28, %f29;
	mul.f32 	%f31, %f30, %f30;
	mul.wide.s32 	%rd21, %r91, 4;
	add.s64 	%rd22, %rd3, %rd21;
	ld.global.f32 	%f32, [%rd22];
	setp.eq.f32 	%p20, %f31, 0f00000000;
	setp.eq.f32 	%p21, %f32, 0f00000000;
	copysign.f32 	%f34, %f32, %f31;
	selp.f32 	%f35, 0f00000000, %f34, %p21;
	selp.f32 	%f36, 0f00000000, %f35, %p20;
	add.s64 	%rd23, %rd4, %rd21;
	st.global.f32 	[%rd23], %f36;
	add.s32 	%r94, %r136, 2;
	cvt.rn.f32.s32 	%f37, %r136;
	add.s32 	%r95, %r135, -2;
	cvt.rn.f32.s32 	%f38, %r135;
	min.f32 	%f39, %f37, %f38;
	mul.f32 	%f40, %f39, %f39;
	ld.global.f32 	%f41, [%rd22+4];
	setp.eq.f32 	%p22, %f40, 0f00000000;
	setp.eq.f32 	%p23, %f41, 0f00000000;
	copysign.f32 	%f43, %f41, %f40;
	selp.f32 	%f44, 0f00000000, %f43, %p23;
	selp.f32 	%f45, 0f00000000, %f44, %p22;
	st.global.f32 	[%rd23+4], %f45;
	add.s32 	%r96, %r136, 1;
	cvt.rn.f32.s32 	%f46, %r96;
	add.s32 	%r97, %r135, -1;
	cvt.rn.f32.s32 	%f47, %r97;
	min.f32 	%f48, %f46, %f47;
	mul.f32 	%f49, %f48, %f48;
	ld.global.f32 	%f50, [%rd22+8];
	setp.eq.f32 	%p24, %f49, 0f00000000;
	setp.eq.f32 	%p25, %f50, 0f00000000;
	copysign.f32 	%f52, %f50, %f49;
	selp.f32 	%f53, 0f00000000, %f52, %p25;
	selp.f32 	%f54, 0f00000000, %f53, %p24;
	st.global.f32 	[%rd23+8], %f54;
	cvt.rn.f32.s32 	%f55, %r94;
	cvt.rn.f32.s32 	%f56, %r95;
	min.f32 	%f57, %f55, %f56;
	mul.f32 	%f58, %f57, %f57;
	ld.global.f32 	%f59, [%rd22+12];
	setp.eq.f32 	%p26, %f58, 0f00000000;
	setp.eq.f32 	%p27, %f59, 0f00000000;
	copysign.f32 	%f61, %f59, %f58;
	selp.f32 	%f62, 0f00000000, %f61, %p27;
	selp.f32 	%f63, 0f00000000, %f62, %p26;
	st.global.f32 	[%rd23+12], %f63;
	add.s32 	%r137, %r137, 4;
	add.s32 	%r136, %r136, 4;
	add.s32 	%r135, %r135, -4;
	add.s32 	%r134, %r134, 4;
	setp.eq.s32 	%p28, %r137, 0;
	mov.u32 	%r141, %r7;
	@%p28 bra 	$L__BB1_25;
	bra.uni 	$L__BB1_12;
$L__BB1_13:
	setp.eq.s32 	%p29, %r7, 0;
	mov.b32 	%r141, 0;
	@%p29 bra 	$L__BB1_25;
	setp.lt.u32 	%p30, %r8, 7;
	mov.b32 	%r139, 0;
	@%p30 bra 	$L__BB1_17;
	and.b32  	%r139, %r7, 2147483640;
	mov.b32 	%r133, 0;
$L__BB1_16:
	.pragma "nounroll";
	sub.s32 	%r101, %r133, %r7;
	cvt.rn.f32.s32 	%f64, %r101;
	mul.f32 	%f65, %f64, %f64;
	mul.wide.u32 	%rd24, %r133, 4;
	add.s64 	%rd25, %rd3, %rd24;
	ld.global.f32 	%f66, [%rd25];
	setp.eq.f32 	%p31, %f65, 0f00000000;
	setp.eq.f32 	%p32, %f66, 0f00000000;
	copysign.f32 	%f68, %f66, %f65;
	selp.f32 	%f69, 0f00000000, %f68, %p32;
	selp.f32 	%f70, 0f00000000, %f69, %p31;
	add.s64 	%rd26, %rd4, %rd24;
	st.global.f32 	[%rd26], %f70;
	add.s32 	%r102, %r101, 1;
	cvt.rn.f32.s32 	%f71, %r102;
	mul.f32 	%f72, %f71, %f71;
	ld.global.f32 	%f73, [%rd25+4];
	setp.eq.f32 	%p33, %f72, 0f00000000;
	setp.eq.f32 	%p34, %f73, 0f00000000;
	copysign.f32 	%f75, %f73, %f72;
	selp.f32 	%f76, 0f00000000, %f75, %p34;
	selp.f32 	%f77, 0f00000000, %f76, %p33;
	st.global.f32 	[%rd26+4], %f77;
	add.s32 	%r103, %r101, 2;
	cvt.rn.f32.s32 	%f78, %r103;
	mul.f32 	%f79, %f78, %f78;
	ld.global.f32 	%f80, [%rd25+8];
	setp.eq.f32 	%p35, %f79, 0f00000000;
	setp.eq.f32 	%p36, %f80, 0f00000000;
	copysign.f32 	%f82, %f80, %f79;
	selp.f32 	%f83, 0f00000000, %f82, %p36;
	selp.f32 	%f84, 0f00000000, %f83, %p35;
	st.global.f32 	[%rd26+8], %f84;
	add.s32 	%r104, %r101, 3;
	cvt.rn.f32.s32 	%f85, %r104;
	mul.f32 	%f86, %f85, %f85;
	ld.global.f32 	%f87, [%rd25+12];
	setp.eq.f32 	%p37, %f86, 0f00000000;
	setp.eq.f32 	%p38, %f87, 0f00000000;
	copysign.f32 	%f89, %f87, %f86;
	selp.f32 	%f90, 0f00000000, %f89, %p38;
	selp.f32 	%f91, 0f00000000, %f90, %p37;
	st.global.f32 	[%rd26+12], %f91;
	add.s32 	%r105, %r101, 4;
	cvt.rn.f32.s32 	%f92, %r105;
	mul.f32 	%f93, %f92, %f92;
	ld.global.f32 	%f94, [%rd25+16];
	setp.eq.f32 	%p39, %f93, 0f00000000;
	setp.eq.f32 	%p40, %f94, 0f00000000;
	copysign.f32 	%f96, %f94, %f93;
	selp.f32 	%f97, 0f00000000, %f96, %p40;
	selp.f32 	%f98, 0f00000000, %f97, %p39;
	st.global.f32 	[%rd26+16], %f98;
	add.s32 	%r106, %r101, 5;
	cvt.rn.f32.s32 	%f99, %r106;
	mul.f32 	%f100, %f99, %f99;
	ld.global.f32 	%f101, [%rd25+20];
	setp.eq.f32 	%p41, %f100, 0f00000000;
	setp.eq.f32 	%p42, %f101, 0f00000000;
	copysign.f32 	%f103, %f101, %f100;
	selp.f32 	%f104, 0f00000000, %f103, %p42;
	selp.f32 	%f105, 0f00000000, %f104, %p41;
	st.global.f32 	[%rd26+20], %f105;
	add.s32 	%r107, %r101, 6;
	cvt.rn.f32.s32 	%f106, %r107;
	mul.f32 	%f107, %f106, %f106;
	ld.global.f32 	%f108, [%rd25+24];
	setp.eq.f32 	%p43, %f107, 0f00000000;
	setp.eq.f32 	%p44, %f108, 0f00000000;
	copysign.f32 	%f110, %f108, %f107;
	selp.f32 	%f111, 0f00000000, %f110, %p44;
	selp.f32 	%f112, 0f00000000, %f111, %p43;
	st.global.f32 	[%rd26+24], %f112;
	add.s32 	%r108, %r101, 7;
	cvt.rn.f32.s32 	%f113, %r108;
	mul.f32 	%f114, %f113, %f113;
	ld.global.f32 	%f115, [%rd25+28];
	setp.eq.f32 	%p45, %f114, 0f00000000;
	setp.eq.f32 	%p46, %f115, 0f00000000;
	copysign.f32 	%f117, %f115, %f114;
	selp.f32 	%f118, 0f00000000, %f117, %p46;
	selp.f32 	%f119, 0f00000000, %f118, %p45;
	st.global.f32 	[%rd26+28], %f119;
	add.s32 	%r133, %r133, 8;
	setp.eq.s32 	%p47, %r133, %r139;
	@%p47 bra 	$L__BB1_17;
	bra.uni 	$L__BB1_16;
$L__BB1_17:
	and.b32  	%r109, %r7, 7;
	setp.eq.s32 	%p48, %r109, 0;
	mov.u32 	%r141, %r7;
	@%p48 bra 	$L__BB1_25;
	cvt.u32.u16 	%r110, %rs10;
	and.b32  	%r32, %r110, 7;
	add.s32 	%r111, %r32, -1;
	setp.lt.u32 	%p49, %r111, 3;
	@%p49 bra 	$L__BB1_20;
	sub.s32 	%r112, %r139, %r7;
	cvt.rn.f32.s32 	%f120, %r112;
	mul.f32 	%f121, %f120, %f120;
	mul.wide.u32 	%rd27, %r139, 4;
	add.s64 	%rd28, %rd3, %rd27;
	ld.global.f32 	%f122, [%rd28];
	setp.eq.f32 	%p50, %f121, 0f00000000;
	setp.eq.f32 	%p51, %f122, 0f00000000;
	copysign.f32 	%f124, %f122, %f121;
	selp.f32 	%f125, 0f00000000, %f124, %p51;
	selp.f32 	%f126, 0f00000000, %f125, %p50;
	add.s64 	%rd29, %rd4, %rd27;
	st.global.f32 	[%rd29], %f126;
	add.s32 	%r113, %r112, 1;
	cvt.rn.f32.s32 	%f127, %r113;
	mul.f32 	%f128, %f127, %f127;
	ld.global.f32 	%f129, [%rd28+4];
	setp.eq.f32 	%p52, %f128, 0f00000000;
	setp.eq.f32 	%p53, %f129, 0f00000000;
	copysign.f32 	%f131, %f129, %f128;
	selp.f32 	%f132, 0f00000000, %f131, %p53;
	selp.f32 	%f133, 0f00000000, %f132, %p52;
	st.global.f32 	[%rd29+4], %f133;
	add.s32 	%r114, %r112, 2;
	cvt.rn.f32.s32 	%f134, %r114;
	mul.f32 	%f135, %f134, %f134;
	ld.global.f32 	%f136, [%rd28+8];
	setp.eq.f32 	%p54, %f135, 0f00000000;
	setp.eq.f32 	%p55, %f136, 0f00000000;
	copysign.f32 	%f138, %f136, %f135;
	selp.f32 	%f139, 0f00000000, %f138, %p55;
	selp.f32 	%f140, 0f00000000, %f139, %p54;
	st.global.f32 	[%rd29+8], %f140;
	add.s32 	%r115, %r112, 3;
	cvt.rn.f32.s32 	%f141, %r115;
	mul.f32 	%f142, %f141, %f141;
	ld.global.f32 	%f143, [%rd28+12];
	setp.eq.f32 	%p56, %f142, 0f00000000;
	setp.eq.f32 	%p57, %f143, 0f00000000;
	copysign.f32 	%f145, %f143, %f142;
	selp.f32 	%f146, 0f00000000, %f145, %p57;
	selp.f32 	%f147, 0f00000000, %f146, %p56;
	st.global.f32 	[%rd29+12], %f147;
	add.s32 	%r139, %r139, 4;
$L__BB1_20:
	and.b32  	%r116, %r32, 3;
	setp.eq.s32 	%p58, %r116, 0;
	mov.u32 	%r141, %r7;
	@%p58 bra 	$L__BB1_25;
	and.b16  	%rs7, %rs9, 3;
	setp.eq.s16 	%p59, %rs7, 1;
	@%p59 bra 	$L__BB1_23;
	sub.s32 	%r117, %r139, %r7;
	cvt.rn.f32.s32 	%f148, %r117;
	mul.f32 	%f149, %f148, %f148;
	mul.wide.u32 	%rd30, %r139, 4;
	add.s64 	%rd31, %rd3, %rd30;
	ld.global.f32 	%f150, [%rd31];
	setp.eq.f32 	%p60, %f149, 0f00000000;
	setp.eq.f32 	%p61, %f150, 0f00000000;
	copysign.f32 	%f152, %f150, %f149;
	selp.f32 	%f153, 0f00000000, %f152, %p61;
	selp.f32 	%f154, 0f00000000, %f153, %p60;
	add.s64 	%rd32, %rd4, %rd30;
	st.global.f32 	[%rd32], %f154;
	add.s32 	%r118, %r117, 1;
	cvt.rn.f32.s32 	%f155, %r118;
	mul.f32 	%f156, %f155, %f155;
	ld.global.f32 	%f157, [%rd31+4];
	setp.eq.f32 	%p62, %f156, 0f00000000;
	setp.eq.f32 	%p63, %f157, 0f00000000;
	copysign.f32 	%f159, %f157, %f156;
	selp.f32 	%f160, 0f00000000, %f159, %p63;
	selp.f32 	%f161, 0f00000000, %f160, %p62;
	st.global.f32 	[%rd32+4], %f161;
	add.s32 	%r139, %r139, 2;
$L__BB1_23:
	and.b16  	%rs8, %rs9, 1;
	setp.eq.b16 	%p64, %rs8, 1;
	not.pred 	%p65, %p64;
	mov.u32 	%r141, %r7;
	@%p65 bra 	$L__BB1_25;
	sub.s32 	%r119, %r139, %r7;
	cvt.rn.f32.s32 	%f162, %r119;
	mul.f32 	%f163, %f162, %f162;
	mul.wide.u32 	%rd33, %r139, 4;
	add.s64 	%rd34, %rd3, %rd33;
	ld.global.f32 	%f164, [%rd34];
	setp.eq.f32 	%p66, %f163, 0f00000000;
	setp.eq.f32 	%p67, %f164, 0f00000000;
	copysign.f32 	%f166, %f164, %f163;
	selp.f32 	%f167, 0f00000000, %f166, %p67;
	selp.f32 	%f168, 0f00000000, %f167, %p66;
	add.s64 	%rd35, %rd4, %rd33;
	st.global.f32 	[%rd35], %f168;
	mov.u32 	%r141, %r7;
$L__BB1_25:
	add.s32 	%r131, %r7, 1;
	add.s32 	%r128, %r7, 2;
	setp.ne.s32 	%p68, %r131, %r74;
	add.s16 	%rs10, %rs10, 1;
	add.s16 	%rs9, %rs9, 1;
	@%p68 bra 	$L__BB1_3;
$L__BB1_26:
	setp.eq.s32 	%p69, %r141, -1;
	@%p69 bra 	$L__BB1_34;
	setp.ge.s32 	%p70, %r141, %r74;
	@%p70 bra 	$L__BB1_47;
	sub.s32 	%r120, %r74, %r141;
	and.b32  	%r41, %r120, 3;
	setp.eq.s32 	%p71, %r41, 0;
	mov.u32 	%r146, %r141;
	@%p71 bra 	$L__BB1_31;
	neg.s32 	%r143, %r41;
	mov.b32 	%r145, 0;
	mov.u32 	%r146, %r141;
$L__BB1_30:
	.pragma "nounroll";
	mul.wide.s32 	%rd37, %r146, 4;
	add.s64 	%rd38, %rd4, %rd37;
	add.s64 	%rd39, %rd3, %rd37;
	cvt.rn.f32.s32 	%f169, %r145;
	mul.f32 	%f170, %f169, %f169;
	ld.global.f32 	%f171, [%rd39];
	setp.eq.f32 	%p72, %f170, 0f00000000;
	setp.eq.f32 	%p73, %f171, 0f00000000;
	copysign.f32 	%f173, %f171, %f170;
	selp.f32 	%f174, 0f00000000, %f173, %p73;
	selp.f32 	%f175, 0f00000000, %f174, %p72;
	st.global.f32 	[%rd38], %f175;
	add.s32 	%r146, %r146, 1;
	add.s32 	%r145, %r145, 1;
	add.s32 	%r143, %r143, 1;
	setp.ne.s32 	%p74, %r143, 0;
	@%p74 bra 	$L__BB1_30;
$L__BB1_31:
	sub.s32 	%r122, %r141, %r74;
	setp.gt.u32 	%p75, %r122, -4;
	@%p75 bra 	$L__BB1_47;
	sub.s32 	%r150, %r146, %r74;
	add.s32 	%r148, %r146, 1;
	sub.s32 	%r149, %r148, %r141;
$L__BB1_33:
	add.s32 	%r123, %r148, -1;
	add.s32 	%r124, %r149, -1;
	cvt.rn.f32.s32 	%f176, %r124;
	mul.f32 	%f177, %f176, %f176;
	mul.wide.s32 	%rd40, %r123, 4;
	add.s64 	%rd41, %rd3, %rd40;
	ld.global.f32 	%f178, [%rd41];
	setp.eq.f32 	%p76, %f177, 0f00000000;
	setp.eq.f32 	%p77, %f178, 0f00000000;
	copysign.f32 	%f180, %f178, %f177;
	selp.f32 	%f181, 0f00000000, %f180, %p77;
	selp.f32 	%f182, 0f00000000, %f181, %p76;
	add.s64 	%rd42, %rd4, %rd40;
	st.global.f32 	[%rd42], %f182;
	add.s32 	%r125, %r149, 2;
	cvt.rn.f32.s32 	%f183, %r149;
	mul.f32 	%f184, %f183, %f183;
	ld.global.f32 	%f185, [%rd41+4];
	setp.eq.f32 	%p78, %f184, 0f00000000;
	setp.eq.f32 	%p79, %f185, 0f00000000;
	copysign.f32 	%f187, %f185, %f184;
	selp.f32 	%f188, 0f00000000, %f187, %p79;
	selp.f32 	%f189, 0f00000000, %f188, %p78;
	st.global.f32 	[%rd42+4], %f189;
	add.s32 	%r126, %r149, 1;
	cvt.rn.f32.s32 	%f190, %r126;
	mul.f32 	%f191, %f190, %f190;
	ld.global.f32 	%f192, [%rd41+8];
	setp.eq.f32 	%p80, %f191, 0f00000000;
	setp.eq.f32 	%p81, %f192, 0f00000000;
	copysign.f32 	%f194, %f192, %f191;
	selp.f32 	%f195, 0f00000000, %f194, %p81;
	selp.f32 	%f196, 0f00000000, %f195, %p80;
	st.global.f32 	[%rd42+8], %f196;
	cvt.rn.f32.s32 	%f197, %r125;
	mul.f32 	%f198, %f197, %f197;
	ld.global.f32 	%f199, [%rd41+12];
	setp.eq.f32 	%p82, %f198, 0f00000000;
	setp.eq.f32 	%p83, %f199, 0f00000000;
	copysign.f32 	%f201, %f199, %f198;
	selp.f32 	%f202, 0f00000000, %f201, %p83;
	selp.f32 	%f203, 0f00000000, %f202, %p82;
	st.global.f32 	[%rd42+12], %f203;
	add.s32 	%r150, %r150, 4;
	add.s32 	%r149, %r149, 4;
	add.s32 	%r148, %r148, 4;
	setp.eq.s32 	%p84, %r150, 0;
	@%p84 bra 	$L__BB1_47;
	bra.uni 	$L__BB1_33;
$L__BB1_34:
	setp.lt.s32 	%p85, %r74, 1;
	cvt.rn.f32.s32 	%f204, %r74;
	cvt.rn.f32.s32 	%f205, %r76;
	max.f32 	%f206, %f204, %f205;
	add.f32 	%f207, %f206, %f206;
	mul.f32 	%f208, %f207, %f207;
	ld.global.f32 	%f209, [%rd3];
	setp.eq.f32 	%p86, %f208, 0f00000000;
	setp.eq.f32 	%p87, %f209, 0f00000000;
	copysign.f32 	%f211, %f209, %f208;
	selp.f32 	%f212, 0f00000000, %f211, %p87;
	selp.f32 	%f1, 0f00000000, %f212, %p86;
	@%p85 bra 	$L__BB1_47;
	and.b32  	%r53, %r74, 15;
	setp.lt.u32 	%p88, %r74, 16;
	mov.b32 	%r152, 0;
	@%p88 bra 	$L__BB1_38;
	and.b32  	%r152, %r74, 2147483632;
	neg.s32 	%r147, %r152;
	add.s64 	%rd44, %rd17, %rd2;
	add.s64 	%rd52, %rd44, 32;
$L__BB1_37:
	.pragma "nounroll";
	st.global.f32 	[%rd52+-32], %f1;
	st.global.f32 	[%rd52+-28], %f1;
	st.global.f32 	[%rd52+-24], %f1;
	st.global.f32 	[%rd52+-20], %f1;
	st.global.f32 	[%rd52+-16], %f1;
	st.global.f32 	[%rd52+-12], %f1;
	st.global.f32 	[%rd52+-8], %f1;
	st.global.f32 	[%rd52+-4], %f1;
	st.global.f32 	[%rd52], %f1;
	st.global.f32 	[%rd52+4], %f1;
	st.global.f32 	[%rd52+8], %f1;
	st.global.f32 	[%rd52+12], %f1;
	st.global.f32 	[%rd52+16], %f1;
	st.global.f32 	[%rd52+20], %f1;
	st.global.f32 	[%rd52+24], %f1;
	st.global.f32 	[%rd52+28], %f1;
	add.s32 	%r147, %r147, 16;
	add.s64 	%rd52, %rd52, 64;
	setp.eq.s32 	%p89, %r147, 0;
	@%p89 bra 	$L__BB1_38;
	bra.uni 	$L__BB1_37;
$L__BB1_38:
	setp.eq.s32 	%p90, %r53, 0;
	@%p90 bra 	$L__BB1_47;
	and.b32  	%r65, %r74, 7;
	setp.lt.u32 	%p91, %r53, 8;
	@%p91 bra 	$L__BB1_41;
	mul.wide.u32 	%rd45, %r152, 4;
	add.s64 	%rd46, %rd4, %rd45;
	st.global.f32 	[%rd46], %f1;
	st.global.f32 	[%rd46+4], %f1;
	st.global.f32 	[%rd46+8], %f1;
	st.global.f32 	[%rd46+12], %f1;
	st.global.f32 	[%rd46+16], %f1;
	st.global.f32 	[%rd46+20], %f1;
	st.global.f32 	[%rd46+24], %f1;
	st.global.f32 	[%rd46+28], %f1;
	add.s32 	%r152, %r152, 8;
$L__BB1_41:
	setp.eq.s32 	%p92, %r65, 0;
	@%p92 bra 	$L__BB1_47;
	and.b32  	%r68, %r74, 3;
	setp.lt.u32 	%p93, %r65, 4;
	@%p93 bra 	$L__BB1_44;
	mul.wide.u32 	%rd47, %r152, 4;
	add.s64 	%rd48, %rd4, %rd47;
	st.global.f32 	[%rd48], %f1;
	st.global.f32 	[%rd48+4], %f1;
	st.global.f32 	[%rd48+8], %f1;
	st.global.f32 	[%rd48+12], %f1;
	add.s32 	%r152, %r152, 4;
$L__BB1_44:
	setp.eq.s32 	%p94, %r68, 0;
	@%p94 bra 	$L__BB1_47;
	mul.wide.u32 	%rd50, %r152, 4;
	add.s64 	%rd51, %rd17, %rd50;
	add.s64 	%rd53, %rd2, %rd51;
	neg.s32 	%r154, %r68;
$L__BB1_46:
	.pragma "nounroll";
	st.global.f32 	[%rd53], %f1;
	add.s64 	%rd53, %rd53, 4;
	add.s32 	%r154, %r154, 1;
	setp.ne.s32 	%p95, %r154, 0;
	@%p95 bra 	$L__BB1_46;
$L__BB1_47:
	ret;

}
	// .globl	_Z17copysign_and_sqrtPfS_iii
.visible .entry _Z17copysign_and_sqrtPfS_iii(
	.param .u64 .ptr .align 1 _Z17copysign_and_sqrtPfS_iii_param_0,
	.param .u64 .ptr .align 1 _Z17copysign_and_sqrtPfS_iii_param_1,
	.param .u32 _Z17copysign_and_sqrtPfS_iii_param_2,
	.param .u32 _Z17copysign_and_sqrtPfS_iii_param_3,
	.param .u32 _Z17copysign_and_sqrtPfS_iii_param_4
)
{
	.reg .pred 	%p<6>;
	.reg .b32 	%r<15>;
	.reg .b32 	%f<8>;
	.reg .b64 	%rd<8>;

	ld.param.u64 	%rd1, [_Z17copysign_and_sqrtPfS_iii_param_0];
	ld.param.u64 	%rd2, [_Z17copysign_and_sqrtPfS_iii_param_1];
	ld.param.u32 	%r4, [_Z17copysign_and_sqrtPfS_iii_param_2];
	ld.param.u32 	%r3, [_Z17copysign_and_sqrtPfS_iii_param_3];
	ld.param.u32 	%r5, [_Z17copysign_and_sqrtPfS_iii_param_4];
	mov.u32 	%r7, %ctaid.x;
	mov.u32 	%r8, %ntid.x;
	mov.u32 	%r9, %tid.x;
	mad.lo.s32 	%r1, %r7, %r8, %r9;
	mov.u32 	%r10, %ctaid.y;
	mov.u32 	%r11, %ntid.y;
	mov.u32 	%r12, %tid.y;
	mad.lo.s32 	%r13, %r10, %r11, %r12;
	setp.le.s32 	%p1, %r4, %r1;
	setp.le.s32 	%p2, %r5, %r13;
	or.pred  	%p3, %p1, %p2;
	@%p3 bra 	$L__BB2_2;
	cvta.to.global.u64 	%rd3, %rd2;
	cvta.to.global.u64 	%rd4, %rd1;
	mad.lo.s32 	%r14, %r3, %r13, %r1;
	mul.wide.s32 	%rd5, %r14, 4;
	add.s64 	%rd6, %rd3, %rd5;
	ld.global.f32 	%f1, [%rd6];
	sqrt.rn.f32 	%f2, %f1;
	add.s64 	%rd7, %rd4, %rd5;
	ld.global.f32 	%f3, [%rd7];
	setp.eq.f32 	%p4, %f2, 0f00000000;
	setp.eq.f32 	%p5, %f3, 0f00000000;
	copysign.f32 	%f5, %f3, %f2;
	selp.f32 	%f6, 0f00000000, %f5, %p5;
	selp.f32 	%f7, 0f00000000, %f6, %p4;
	st.global.f32 	[%rd6], %f7;
$L__BB2_2:
	ret;

}


// ===== COMPILED SASS (sm_100) =====

	.target	sm_100

	.elftype	@"ET_EXEC"


//--------------------- .note.nv.tkinfo           --------------------------
	.section	.note.nv.tkinfo,"",@"SHT_NOTE"
	.sectionflags	@"SHF_NOTE_NV_TKINFO"
	.tkinfo
        /*0018*/ 	.word	0x00000002
        /*0030*/ 	.string	""
        /*0030*/ 	.string	"ptxas"
        /*0030*/ 	.string	"Cuda compilation tools, release 13.0, V13.0.88"
        /*0030*/ 	.string	"Build cuda_13.0.r13.0/compiler.36424714_0"
        /*0030*/ 	.string	"-arch sm_100 -m 64 "



//--------------------- .note.nv.cuinfo           --------------------------
	.section	.note.nv.cuinfo,"",@"SHT_NOTE"
	.sectionflags	@"SHF_NOTE_NV_CUINFO"
        /*0018*/ 	.short	0x0002
        /*001a*/ 	.short	0x0064
        /*001c*/ 	.short	0x0082
	.zero		2


//--------------------- .nv.info                  --------------------------
	.section	.nv.info,"",@"SHT_CUDA_INFO"
	.align	4


	//----- nvinfo : EIATTR_REGCOUNT
	.align		4
        /*0000*/ 	.byte	0x04, 0x2f
        /*0002*/ 	.short	(.L_1 - .L_0)
	.align		4
.L_0:
        /*0004*/ 	.word	index@(_Z19implicit_first_passPfS_iii)
        /*0008*/ 	.word	0x00000018


	//----- nvinfo : EIATTR_FRAME_SIZE
	.align		4
.L_1:
        /*000c*/ 	.byte	0x04, 0x11
        /*000e*/ 	.short	(.L_3 - .L_2)
	.align		4
.L_2:
        /*0010*/ 	.word	index@(_Z19implicit_first_passPfS_iii)
        /*0014*/ 	.word	0x00000000


	//----- nvinfo : EIATTR_REGCOUNT
	.align		4
.L_3:
        /*0018*/ 	.byte	0x04, 0x2f
        /*001a*/ 	.short	(.L_5 - .L_4)
	.align		4
.L_4:
        /*001c*/ 	.word	index@(_Z16voxel_first_passPfS_iii)
        /*0020*/ 	.word	0x0000001b


	//----- nvinfo : EIATTR_FRAME_SIZE
	.align		4
.L_5:
        /*0024*/ 	.byte	0x04, 0x11
        /*0026*/ 	.short	(.L_7 - .L_6)
	.align		4
.L_6:
        /*0028*/ 	.word	index@(_Z16voxel_first_passPfS_iii)
        /*002c*/ 	.word	0x00000000


	//----- nvinfo : EIATTR_REGCOUNT
	.align		4
.L_7:
        /*0030*/ 	.byte	0x04, 0x2f
        /*0032*/ 	.short	(.L_9 - .L_8)
	.align		4
.L_8:
        /*0034*/ 	.word	index@(_Z17copysign_and_sqrtPfS_iii)
        /*0038*/ 	.word	0x0000000e


	//----- nvinfo : EIATTR_FRAME_SIZE
	.align		4
.L_9:
        /*003c*/ 	.byte	0x04, 0x11
        /*003e*/ 	.short	(.L_11 - .L_10)
	.align		4
.L_10:
        /*0040*/ 	.word	index@($__internal_0_$__cuda_sm20_sqrt_rn_f32_slowpath)
        /*0044*/ 	.word	0x00000000


	//----- nvinfo : EIATTR_FRAME_SIZE
	.align		4
.L_11:
        /*0048*/ 	.byte	0x04, 0x11
        /*004a*/ 	.short	(.L_13 - .L_12)
	.align		4
.L_12:
        /*004c*/ 	.word	index@(_Z17copysign_and_sqrtPfS_iii)
        /*0050*/ 	.word	0x00000000


	//----- nvinfo : EIATTR_MIN_STACK_SIZE
	.align		4
.L_13:
        /*0054*/ 	.byte	0x04, 0x12
        /*0056*/ 	.short	(.L_15 - .L_14)
	.align		4
.L_14:
        /*0058*/ 	.word	index@(_Z17copysign_and_sqrtPfS_iii)
        /*005c*/ 	.word	0x00000000


	//----- nvinfo : EIATTR_MIN_STACK_SIZE
	.align		4
.L_15:
        /*0060*/ 	.byte	0x04, 0x12
        /*0062*/ 	.short	(.L_17 - .L_16)
	.align		4
.L_16:
        /*0064*/ 	.word	index@(_Z16voxel_first_passPfS_iii)
        /*0068*/ 	.word	0x00000000


	//----- nvinfo : EIATTR_MIN_STACK_SIZE
	.align		4
.L_17:
        /*006c*/ 	.byte	0x04, 0x12
        /*006e*/ 	.short	(.L_19 - .L_18)
	.align		4
.L_18:
        /*0070*/ 	.word	index@(_Z19implicit_first_passPfS_iii)
        /*0074*/ 	.word	0x00000000
.L_19:


//--------------------- .nv.compat                --------------------------
	.section	.nv.compat,"",@"SHT_CUDA_COMPAT_INFO"
	.align	4
        /*0000*/ 	.byte	0x02, 0x09, 0x00, 0x00, 0x02, 0x02, 0x01, 0x00, 0x02, 0x05, 0x05, 0x00, 0x03, 0x07, 0x01, 0x01
        /*0010*/ 	.byte	0x02, 0x03, 0x00, 0x00, 0x02, 0x06, 0x01, 0x00, 0x04, 0x0b, 0x08, 0x00, 0x01, 0x00, 0x00, 0x00
        /*0020*/ 	.byte	0x00, 0x00, 0x00, 0x00


//--------------------- .nv.info._Z17copysign_and_sqrtPfS_iii --------------------------
	.section	.nv.info._Z17copysign_and_sqrtPfS_iii,"",@"SHT_CUDA_INFO"
	.sectionflags	@""
	.align	4


	//----- nvinfo : EIATTR_CUDA_API_VERSION
	.align		4
        /*0000*/ 	.byte	0x04, 0x37
        /*0002*/ 	.short	(.L_21 - .L_20)
.L_20:
        /*0004*/ 	.word	0x00000082


	//----- nvinfo : EIATTR_KPARAM_INFO
	.align		4
.L_21:
        /*0008*/ 	.byte	0x04, 0x17
        /*000a*/ 	.short	(.L_23 - .L_22)
.L_22:
        /*000c*/ 	.word	0x00000000
        /*0010*/ 	.short	0x0004
        /*0012*/ 	.short	0x0018
        /*0014*/ 	.byte	0x00, 0xf0, 0x11, 0x00


	//----- nvinfo : EIATTR_KPARAM_INFO
	.align		4
.L_23:
        /*0018*/ 	.byte	0x04, 0x17
        /*001a*/ 	.short	(.L_25 - .L_24)
.L_24:
        /*001c*/ 	.word	0x00000000
        /*0020*/ 	.short	0x0003
        /*0022*/ 	.short	0x0014
        /*0024*/ 	.byte	0x00, 0xf0, 0x11, 0x00


	//----- nvinfo : EIATTR_KPARAM_INFO
	.align		4
.L_25:
        /*0028*/ 	.byte	0x04, 0x17
        /*002a*/ 	.short	(.L_27 - .L_26)
.L_26:
        /*002c*/ 	.word	0x00000000
        /*0030*/ 	.short	0x0002
        /*0032*/ 	.short	0x0010
        /*0034*/ 	.byte	0x00, 0xf0, 0x11, 0x00


	//----- nvinfo : EIATTR_KPARAM_INFO
	.align		4
.L_27:
        /*0038*/ 	.byte	0x04, 0x17
        /*003a*/ 	.short	(.L_29 - .L_28)
.L_28:
        /*003c*/ 	.word	0x00000000
        /*0040*/ 	.short	0x0001
        /*0042*/ 	.short	0x0008
        /*0044*/ 	.byte	0x00, 0xf5, 0x21, 0x00


	//----- nvinfo : EIATTR_KPARAM_INFO
	.align		4
.L_29:
        /*0048*/ 	.byte	0x04, 0x17
        /*004a*/ 	.short	(.L_31 - .L_30)
.L_30:
        /*004c*/ 	.word	0x00000000
        /*0050*/ 	.short	0x0000
        /*0052*/ 	.short	0x0000
        /*0054*/ 	.byte	0x00, 0xf5, 0x21, 0x00


	//----- nvinfo : EIATTR_SPARSE_MMA_MASK
	.align		4
.L_31:
        /*0058*/ 	.byte	0x03, 0x50
        /*005a*/ 	.short	0x0000


	//----- nvinfo : EIATTR_MAXREG_COUNT
	.align		4
        /*005c*/ 	.byte	0x03, 0x1b
        /*005e*/ 	.short	0x00ff


	//----- nvinfo : EIATTR_MERCURY_ISA_VERSION
	.align		4
        /*0060*/ 	.byte	0x03, 0x5f
        /*0062*/ 	.short	0x0101


	//----- nvinfo : EIATTR_VRC_CTA_INIT_COUNT
	.align		4
        /*0064*/ 	.byte	0x02, 0x4a
	.zero		1
	.zero		1


	//----- nvinfo : EIATTR_EXIT_INSTR_OFFSETS
	.align		4
        /*0068*/ 	.byte	0x04, 0x1c
        /*006a*/ 	.short	(.L_33 - .L_32)


	//   ....[0]....
.L_32:
        /*006c*/ 	.word	0x000000d0


	//   ....[1]....
        /*0070*/ 	.word	0x000002a0


	//----- nvinfo : EIATTR_CRS_STACK_SIZE
	.align		4
.L_33:
        /*0074*/ 	.byte	0x04, 0x1e
        /*0076*/ 	.short	(.L_35 - .L_34)
.L_34:
        /*0078*/ 	.word	0x00000000


	//----- nvinfo : EIATTR_CBANK_PARAM_SIZE
	.align		4
.L_35:
        /*007c*/ 	.byte	0x03, 0x19
        /*007e*/ 	.short	0x001c


	//----- nvinfo : EIATTR_PARAM_CBANK
	.align		4
        /*0080*/ 	.byte	0x04, 0x0a
        /*0082*/ 	.short	(.L_37 - .L_36)
	.align		4
.L_36:
        /*0084*/ 	.word	index@(.nv.constant0._Z17copysign_and_sqrtPfS_iii)
        /*0088*/ 	.short	0x0380
        /*008a*/ 	.short	0x001c


	//----- nvinfo : EIATTR_SW_WAR
	.align		4
.L_37:
        /*008c*/ 	.byte	0x04, 0x36
        /*008e*/ 	.short	(.L_39 - .L_38)
.L_38:
        /*0090*/ 	.word	0x00000008
.L_39:


//--------------------- .nv.info._Z16voxel_first_passPfS_iii --------------------------
	.section	.nv.info._Z16voxel_first_passPfS_iii,"",@"SHT_CUDA_INFO"
	.sectionflags	@""
	.align	4


	//----- nvinfo : EIATTR_CUDA_API_VERSION
	.align		4
        /*0000*/ 	.byte	0x04, 0x37
        /*0002*/ 	.short	(.L_41 - .L_40)
.L_40:
        /*0004*/ 	.word	0x00000082


	//----- nvinfo : EIATTR_KPARAM_INFO
	.align		4
.L_41:
        /*0008*/ 	.byte	0x04, 0x17
        /*000a*/ 	.short	(.L_43 - .L_42)
.L_42:
        /*000c*/ 	.word	0x00000000
        /*0010*/ 	.short	0x0004
        /*0012*/ 	.short	0x0018
        /*0014*/ 	.byte	0x00, 0xf0, 0x11, 0x00


	//----- nvinfo : EIATTR_KPARAM_INFO
	.align		4
.L_43:
        /*0018*/ 	.byte	0x04, 0x17
        /*001a*/ 	.short	(.L_45 - .L_44)
.L_44:
        /*001c*/ 	.word	0x00000000
        /*0020*/ 	.short	0x0003
        /*0022*/ 	.short	0x0014
        /*0024*/ 	.byte	0x00, 0xf0, 0x11, 0x00


	//----- nvinfo : EIATTR_KPARAM_INFO
	.align		4
.L_45:
        /*0028*/ 	.byte	0x04, 0x17
        /*002a*/ 	.short	(.L_47 - .L_46)
.L_46:
        /*002c*/ 	.word	0x00000000
        /*0030*/ 	.short	0x0002
        /*0032*/ 	.short	0x0010
        /*0034*/ 	.byte	0x00, 0xf0, 0x11, 0x00


	//----- nvinfo : EIATTR_KPARAM_INFO
	.align		4
.L_47:
        /*0038*/ 	.byte	0x04, 0x17
        /*003a*/ 	.short	(.L_49 - .L_48)
.L_48:
        /*003c*/ 	.word	0x00000000
        /*0040*/ 	.short	0x0001
        /*0042*/ 	.short	0x0008
        /*0044*/ 	.byte	0x00, 0xf5, 0x21, 0x00


	//----- nvinfo : EIATTR_KPARAM_INFO
	.align		4
.L_49:
        /*0048*/ 	.byte	0x04, 0x17
        /*004a*/ 	.short	(.L_51 - .L_50)
.L_50:
        /*004c*/ 	.word	0x00000000
        /*0050*/ 	.short	0x0000
        /*0052*/ 	.short	0x0000
        /*0054*/ 	.byte	0x00, 0xf5, 0x21, 0x00


	//----- nvinfo : EIATTR_SPARSE_MMA_MASK
	.align		4
.L_51:
        /*0058*/ 	.byte	0x03, 0x50
        /*005a*/ 	.short	0x0000


	//----- nvinfo : EIATTR_MAXREG_COUNT
	.align		4
        /*005c*/ 	.byte	0x03, 0x1b
        /*005e*/ 	.short	0x00ff


	//----- nvinfo : EIATTR_MERCURY_ISA_VERSION
	.align		4
        /*0060*/ 	.byte	0x03, 0x5f
        /*0062*/ 	.short	0x0101


	//----- nvinfo : EIATTR_VRC_CTA_INIT_COUNT
	.align		4
        /*0064*/ 	.byte	0x02, 0x4a
	.zero		1
	.zero		1


	//----- nvinfo : EIATTR_EXIT_INSTR_OFFSETS
	.align		4
        /*0068*/ 	.byte	0x04, 0x1c
        /*006a*/ 	.short	(.L_53 - .L_52)


	//   ....[0]....
.L_52:
        /*006c*/ 	.word	0x00000070


	//   ....[1]....
        /*0070*/ 	.word	0x00001aa0


	//   ....[2]....
        /*0074*/ 	.word	0x00001c60


	//   ....[3]....
        /*0078*/ 	.word	0x00001f60


	//   ....[4]....
        /*007c*/ 	.word	0x00002020


	//   ....[5]....
        /*0080*/ 	.word	0x000022a0


	//   ....[6]....
        /*0084*/ 	.word	0x00002390


	//   ....[7]....
        /*0088*/ 	.word	0x00002420


	//   ....[8]....
        /*008c*/ 	.word	0x00002510


	//----- nvinfo : EIATTR_CRS_STACK_SIZE
	.align		4
.L_53:
        /*0090*/ 	.byte	0x04, 0x1e
        /*0092*/ 	.short	(.L_55 - .L_54)
.L_54:
        /*0094*/ 	.word	0x00000000


	//----- nvinfo : EIATTR_CBANK_PARAM_SIZE
	.align		4
.L_55:
        /*0098*/ 	.byte	0x03, 0x19
        /*009a*/ 	.short	0x001c


	//----- nvinfo : EIATTR_PARAM_CBANK
	.align		4
        /*009c*/ 	.byte	0x04, 0x0a
        /*009e*/ 	.short	(.L_57 - .L_56)
	.align		4
.L_56:
        /*00a0*/ 	.word	index@(.nv.constant0._Z16voxel_first_passPfS_iii)
        /*00a4*/ 	.short	0x0380
        /*00a6*/ 	.short	0x001c


	//----- nvinfo : EIATTR_SW_WAR
	.align		4
.L_57:
        /*00a8*/ 	.byte	0x04, 0x36
        /*00aa*/ 	.short	(.L_59 - .L_58)
.L_58:
        /*00ac*/ 	.word	0x00000008
.L_59:


//--------------------- .nv.info._Z19implicit_first_passPfS_iii --------------------------
	.section	.nv.info._Z19implicit_first_passPfS_iii,"",@"SHT_CUDA_INFO"
	.sectionflags	@""
	.align	4


	//----- nvinfo : EIATTR_CUDA_API_VERSION
	.align		4
        /*0000*/ 	.byte	0x04, 0x37
        /*0002*/ 	.short	(.L_61 - .L_60)
.L_60:
        /*0004*/ 	.word	0x00000082


	//----- nvinfo : EIATTR_KPARAM_INFO
	.align		4
.L_61:
        /*0008*/ 	.byte	0x04, 0x17
        /*000a*/ 	.short	(.L_63 - .L_62)
.L_62:
        /*000c*/ 	.word	0x00000000
        /*0010*/ 	.short	0x0004
        /*0012*/ 	.short	0x0018
        /*0014*/ 	.byte	0x00, 0xf0, 0x11, 0x00


	//----- nvinfo : EIATTR_KPARAM_INFO
	.align		4
.L_63:
        /*0018*/ 	.byte	0x04, 0x17
        /*001a*/ 	.short	(.L_65 - .L_64)
.L_64:
        /*001c*/ 	.word	0x00000000
        /*0020*/ 	.short	0x0003
        /*0022*/ 	.short	0x0014
        /*0024*/ 	.byte	0x00, 0xf0, 0x11, 0x00


	//----- nvinfo : EIATTR_KPARAM_INFO
	.align		4
.L_65:
        /*0028*/ 	.byte	0x04, 0x17
        /*002a*/ 	.short	(.L_67 - .L_66)
.L_66:
        /*002c*/ 	.word	0x00000000
        /*0030*/ 	.short	0x0002
        /*0032*/ 	.short	0x0010
        /*0034*/ 	.byte	0x00, 0xf0, 0x11, 0x00


	//----- nvinfo : EIATTR_KPARAM_INFO
	.align		4
.L_67:
        /*0038*/ 	.byte	0x04, 0x17
        /*003a*/ 	.short	(.L_69 - .L_68)
.L_68:
        /*003c*/ 	.word	0x00000000
        /*0040*/ 	.short	0x0001
        /*0042*/ 	.short	0x0008
        /*0044*/ 	.byte	0x00, 0xf5, 0x21, 0x00


	//----- nvinfo : EIATTR_KPARAM_INFO
	.align		4
.L_69:
        /*0048*/ 	.byte	0x04, 0x17
        /*004a*/ 	.short	(.L_71 - .L_70)
.L_70:
        /*004c*/ 	.word	0x00000000
        /*0050*/ 	.short	0x0000
        /*0052*/ 	.short	0x0000
        /*0054*/ 	.byte	0x00, 0xf5, 0x21, 0x00


	//----- nvinfo : EIATTR_SPARSE_MMA_MASK
	.align		4
.L_71:
        /*0058*/ 	.byte	0x03, 0x50
        /*005a*/ 	.short	0x0000


	//----- nvinfo : EIATTR_MAXREG_COUNT
	.align		4
        /*005c*/ 	.byte	0x03, 0x1b
        /*005e*/ 	.short	0x00ff


	//----- nvinfo : EIATTR_MERCURY_ISA_VERSION
	.align		4
        /*0060*/ 	.byte	0x03, 0x5f
        /*0062*/ 	.short	0x0101


	//----- nvinfo : EIATTR_VRC_CTA_INIT_COUNT
	.align		4
        /*0064*/ 	.byte	0x02, 0x4a
	.zero		1
	.zero		1


	//----- nvinfo : EIATTR_EXIT_INSTR_OFFSETS
	.align		4
        /*0068*/ 	.byte	0x04, 0x1c
        /*006a*/ 	.short	(.L_73 - .L_72)


	//   ....[0]....
.L_72:
        /*006c*/ 	.word	0x00000070


	//   ....[1]....
        /*0070*/ 	.word	0x00000b00


	//   ....[2]....
        /*0074*/ 	.word	0x00000cc0


	//   ....[3]....
        /*0078*/ 	.word	0x00000fc0


	//   ....[4]....
        /*007c*/ 	.word	0x00001080


	//   ....[5]....
        /*0080*/ 	.word	0x00001300


	//   ....[6]....
        /*0084*/ 	.word	0x00001400


	//   ....[7]....
        /*0088*/ 	.word	0x00001490


	//   ....[8]....
        /*008c*/ 	.word	0x00001580


	//----- nvinfo : EIATTR_CRS_STACK_SIZE
	.align		4
.L_73:
        /*0090*/ 	.byte	0x04, 0x1e
        /*0092*/ 	.short	(.L_75 - .L_74)
.L_74:
        /*0094*/ 	.word	0x00000000


	//----- nvinfo : EIATTR_CBANK_PARAM_SIZE
	.align		4
.L_75:
        /*0098*/ 	.byte	0x03, 0x19
        /*009a*/ 	.short	0x001c


	//----- nvinfo : EIATTR_PARAM_CBANK
	.align		4
        /*009c*/ 	.byte	0x04, 0x0a
        /*009e*/ 	.short	(.L_77 - .L_76)
	.align		4
.L_76:
        /*00a0*/ 	.word	index@(.nv.constant0._Z19implicit_first_passPfS_iii)
        /*00a4*/ 	.short	0x0380
        /*00a6*/ 	.short	0x001c


	//----- nvinfo : EIATTR_SW_WAR
	.align		4
.L_77:
        /*00a8*/ 	.byte	0x04, 0x36
        /*00aa*/ 	.short	(.L_79 - .L_78)
.L_78:
        /*00ac*/ 	.word	0x00000008
.L_79:


//--------------------- .nv.callgraph             --------------------------
	.section	.nv.callgraph,"",@"SHT_CUDA_CALLGRAPH"
	.align	4
	.sectionentsize	8
	.align		4
        /*0000*/ 	.word	0x00000000
	.align		4
        /*0004*/ 	.word	0xffffffff
	.align		4
        /*0008*/ 	.word	0x00000000
	.align		4
        /*000c*/ 	.word	0xfffffffe
	.align		4
        /*0010*/ 	.word	0x00000000
	.align		4
        /*0014*/ 	.word	0xfffffffd
	.align		4
        /*0018*/ 	.word	0x00000000
	.align		4
        /*001c*/ 	.word	0xfffffffc


//--------------------- .text._Z17copysign_and_sqrtPfS_iii --------------------------
	.section	.text._Z17copysign_and_sqrtPfS_iii,"ax",@progbits
	.align	128
        .global         _Z17copysign_and_sqrtPfS_iii
        .type           _Z17copysign_and_sqrtPfS_iii,@function
        .size           _Z17copysign_and_sqrtPfS_iii,(.L_x_49 - _Z17copysign_and_sqrtPfS_iii)
        .other          _Z17copysign_and_sqrtPfS_iii,@"STO_CUDA_ENTRY STV_DEFAULT"
_Z17copysign_and_sqrtPfS_iii:
.text._Z17copysign_and_sqrtPfS_iii:
[----:B------:R-:W-:Y:S01]  /*0000*/  LDC R1, c[0x0][0x37c] ;  /* 0x0000df00ff017b82 */ /* 0x000fe20000000800 */
[----:B------:R-:W0:Y:S07]  /*0010*/  S2R R2, SR_TID.Y ;  /* 0x0000000000027919 */ /* 0x000e2e0000002200 */
[----:B------:R-:W1:Y:S01]  /*0020*/  LDC R0, c[0x0][0x360] ;  /* 0x0000d800ff007b82 */ /* 0x000e620000000800 */
[----:B------:R-:W2:Y:S01]  /*0030*/  LDCU UR6, c[0x0][0x398] ;  /* 0x00007300ff0677ac */ /* 0x000ea20008000800 */
[----:B------:R-:W1:Y:S01]  /*0040*/  S2R R3, SR_TID.X ;  /* 0x0000000000037919 */ /* 0x000e620000002100 */
[----:B------:R-:W3:Y:S05]  /*0050*/  LDCU UR7, c[0x0][0x390] ;  /* 0x00007200ff0777ac */ /* 0x000eea0008000800 */
[----:B------:R-:W0:Y:S08]  /*0060*/  S2UR UR5, SR_CTAID.Y ;  /* 0x00000000000579c3 */ /* 0x000e300000002600 */
[----:B------:R-:W0:Y:S08]  /*0070*/  LDC R5, c[0x0][0x364] ;  /* 0x0000d900ff057b82 */ /* 0x000e300000000800 */
[----:B------:R-:W1:Y:S01]  /*0080*/  S2UR UR4, SR_CTAID.X ;  /* 0x00000000000479c3 */ /* 0x000e620000002500 */
[----:B0-----:R-:W-:-:S05]  /*0090*/  IMAD R5, R5, UR5, R2 ;  /* 0x0000000505057c24 */ /* 0x001fca000f8e0202 */
[----:B--2---:R-:W-:Y:S01]  /*00a0*/  ISETP.GE.AND P0, PT, R5, UR6, PT ;  /* 0x0000000605007c0c */ /* 0x004fe2000bf06270 */
[----:B-1----:R-:W-:-:S05]  /*00b0*/  IMAD R0, R0, UR4, R3 ;  /* 0x0000000400007c24 */ /* 0x002fca000f8e0203 */
[----:B---3--:R-:W-:-:S13]  /*00c0*/  ISETP.GE.OR P0, PT, R0, UR7, P0 ;  /* 0x0000000700007c0c */ /* 0x008fda0008706670 */
[----:B------:R-:W-:Y:S05]  /*00d0*/  @P0 EXIT ;  /* 0x000000000000094d */ /* 0x000fea0003800000 */
[----:B------:R-:W0:Y:S01]  /*00e0*/  LDC.64 R2, c[0x0][0x388] ;  /* 0x0000e200ff027b82 */ /* 0x000e220000000a00 */
[----:B------:R-:W1:Y:S01]  /*00f0*/  LDCU UR6, c[0x0][0x394] ;  /* 0x00007280ff0677ac */ /* 0x000e620008000800 */
[----:B------:R-:W2:Y:S01]  /*0100*/  LDCU.64 UR4, c[0x0][0x358] ;  /* 0x00006b00ff0477ac */ /* 0x000ea20008000a00 */
[----:B-1----:R-:W-:-:S04]  /*0110*/  IMAD R7, R5, UR6, R0 ;  /* 0x0000000605077c24 */ /* 0x002fc8000f8e0200 */
[----:B0-----:R-:W-:-:S05]  /*0120*/  IMAD.WIDE R2, R7, 0x4, R2 ;  /* 0x0000000407027825 */ /* 0x001fca00078e0202 */
[----:B--2---:R-:W2:Y:S01]  /*0130*/  LDG.E R0, desc[UR4][R2.64] ;  /* 0x0000000402007981 */ /* 0x004ea2000c1e1900 */
[----:B------:R-:W-:Y:S01]  /*0140*/  BSSY.RECONVERGENT B0, `(.L_x_0) ;  /* 0x000000c000007945 */ /* 0x000fe20003800200 */
[----:B--2---:R-:W-:Y:S01]  /*0150*/  IADD3 R4, PT, PT, R0, -0xd000000, RZ ;  /* 0xf300000000047810 */ /* 0x004fe20007ffe0ff */
[----:B------:R0:W1:Y:S03]  /*0160*/  MUFU.RSQ R5, R0 ;  /* 0x0000000000057308 */ /* 0x0000660000001400 */
[----:B------:R-:W-:-:S13]  /*0170*/  ISETP.GT.U32.AND P0, PT, R4, 0x727fffff, PT ;  /* 0x727fffff0400780c */ /* 0x000fda0003f04070 */
[----:B0-----:R-:W-:Y:S05]  /*0180*/  @!P0 BRA `(.L_x_1) ;  /* 0x00000000000c8947 */ /* 0x001fea0003800000 */
[----:B------:R-:W-:-:S07]  /*0190*/  MOV R11, 0x1b0 ;  /* 0x000001b0000b7802 */ /* 0x000fce0000000f00 */
[----:B-1----:R-:W-:Y:S05]  /*01a0*/  CALL.REL.NOINC `($__internal_0_$__cuda_sm20_sqrt_rn_f32_slowpath) ;  /* 0x0000000000407944 */ /* 0x002fea0003c00000 */
[----:B------:R-:W-:Y:S05]  /*01b0*/  BRA `(.L_x_2) ;  /* 0x0000000000107947 */ /* 0x000fea0003800000 */
.L_x_1:
[----:B-1----:R-:W-:Y:S01]  /*01c0*/  FMUL.FTZ R9, R0, R5 ;  /* 0x0000000500097220 */ /* 0x002fe20000410000 */
[----:B------:R-:W-:-:S03]  /*01d0*/  FMUL.FTZ R5, R5, 0.5 ;  /* 0x3f00000005057820 */ /* 0x000fc60000410000 */
[----:B------:R-:W-:-:S04]  /*01e0*/  FFMA R0, -R9, R9, R0 ;  /* 0x0000000909007223 */ /* 0x000fc80000000100 */
[----:B------:R-:W-:-:S07]  /*01f0*/  FFMA R0, R0, R5, R9 ;  /* 0x0000000500007223 */ /* 0x000fce0000000009 */
.L_x_2:
[----:B------:R-:W-:Y:S05]  /*0200*/  BSYNC.RECONVERGENT B0 ;  /* 0x0000000000007941 */ /* 0x000fea0003800200 */
.L_x_0:
[----:B------:R-:W0:Y:S02]  /*0210*/  LDC.64 R4, c[0x0][0x380] ;  /* 0x0000e000ff047b82 */ /* 0x000e240000000a00 */
[----:B0-----:R-:W-:-:S06]  /*0220*/  IMAD.WIDE R4, R7, 0x4, R4 ;  /* 0x0000000407047825 */ /* 0x001fcc00078e0204 */
[----:B------:R-:W2:Y:S01]  /*0230*/  LDG.E R5, desc[UR4][R4.64] ;  /* 0x0000000404057981 */ /* 0x000ea2000c1e1900 */
[C---:B------:R-:W-:Y:S02]  /*0240*/  FSETP.NEU.AND P0, PT, R0.reuse, RZ, PT ;  /* 0x000000ff0000720b */ /* 0x040fe40003f0d000 */
[----:B--2---:R-:W-:Y:S02]  /*0250*/  FSETP.NEU.AND P1, PT, R5, RZ, PT ;  /* 0x000000ff0500720b */ /* 0x004fe40003f2d000 */
[----:B------:R-:W-:-:S04]  /*0260*/  LOP3.LUT R6, R0, 0x80000000, R5, 0xb8, !PT ;  /* 0x8000000000067812 */ /* 0x000fc800078eb805 */
[----:B------:R-:W-:-:S04]  /*0270*/  FSEL R6, R6, RZ, P1 ;  /* 0x000000ff06067208 */ /* 0x000fc80000800000 */
[----:B------:R-:W-:-:S05]  /*0280*/  FSEL R7, R6, RZ, P0 ;  /* 0x000000ff06077208 */ /* 0x000fca0000000000 */
[----:B------:R-:W-:Y:S01]  /*0290*/  STG.E desc[UR4][R2.64], R7 ;  /* 0x0000000702007986 */ /* 0x000fe2000c101904 */
[----:B------:R-:W-:Y:S05]  /*02a0*/  EXIT ;  /* 0x000000000000794d */ /* 0x000fea0003800000 */
        .weak           $__internal_0_$__cuda_sm20_sqrt_rn_f32_slowpath
        .type           $__internal_0_$__cuda_sm20_sqrt_rn_f32_slowpath,@function
        .size           $__internal_0_$__cuda_sm20_sqrt_rn_f32_slowpath,(.L_x_49 - $__internal_0_$__cuda_sm20_sqrt_rn_f32_slowpath)
$__internal_0_$__cuda_sm20_sqrt_rn_f32_slowpath:
[----:B------:R-:W-:-:S13]  /*02b0*/  LOP3.LUT P0, RZ, R0, 0x7fffffff, RZ, 0xc0, !PT ;  /* 0x7fffffff00ff7812 */ /* 0x000fda000780c0ff */
[----:B------:R-:W-:Y:S01]  /*02c0*/  @!P0 MOV R4, R0 ;  /* 0x0000000000048202 */ /* 0x000fe20000000f00 */
[----:B------:R-:W-:Y:S06]  /*02d0*/  @!P0 BRA `(.L_x_3) ;  /* 0x0000000000408947 */ /* 0x000fec0003800000 */
[----:B------:R-:W-:-:S13]  /*02e0*/  FSETP.GEU.FTZ.AND P0, PT, R0, RZ, PT ;  /* 0x000000ff0000720b */ /* 0x000fda0003f1e000 */
[----:B------:R-:W-:Y:S01]  /*02f0*/  @!P0 MOV R4, 0x7fffffff ;  /* 0x7fffffff00048802 */ /* 0x000fe20000000f00 */
[----:B------:R-:W-:Y:S06]  /*0300*/  @!P0 BRA `(.L_x_3) ;  /* 0x0000000000348947 */ /* 0x000fec0003800000 */
[----:B------:R-:W-:-:S13]  /*0310*/  FSETP.GTU.FTZ.AND P0, PT, |R0|, +INF , PT ;  /* 0x7f8000000000780b */ /* 0x000fda0003f1c200 */
[----:B------:R-:W-:Y:S01]  /*0320*/  @P0 FADD.FTZ R4, R0, 1 ;  /* 0x3f80000000040421 */ /* 0x000fe20000010000 */
[----:B------:R-:W-:Y:S06]  /*0330*/  @P0 BRA `(.L_x_3) ;  /* 0x0000000000280947 */ /* 0x000fec0003800000 */
[----:B------:R-:W-:-:S13]  /*0340*/  FSETP.NEU.FTZ.AND P0, PT, |R0|, +INF , PT ;  /* 0x7f8000000000780b */ /* 0x000fda0003f1d200 */
[----:B------:R-:W-:-:S04]  /*0350*/  @P0 FFMA R5, R0, 1.84467440737095516160e+19, RZ ;  /* 0x5f80000000050823 */ /* 0x000fc800000000ff */
[----:B------:R-:W0:Y:S02]  /*0360*/  @P0 MUFU.RSQ R4, R5 ;  /* 0x0000000500040308 */ /* 0x000e240000001400 */
[----:B0-----:R-:W-:Y:S01]  /*0370*/  @P0 FMUL.FTZ R6, R5, R4 ;  /* 0x0000000405060220 */ /* 0x001fe20000410000 */
[----:B------:R-:W-:Y:S01]  /*0380*/  @P0 FMUL.FTZ R10, R4, 0.5 ;  /* 0x3f000000040a0820 */ /* 0x000fe20000410000 */
[----:B------:R-:W-:Y:S02]  /*0390*/  @!P0 MOV R4, R0 ;  /* 0x0000000000048202 */ /* 0x000fe40000000f00 */
[----:B------:R-:W-:-:S04]  /*03a0*/  @P0 FADD.FTZ R8, -R6, -RZ ;  /* 0x800000ff06080221 */ /* 0x000fc80000010100 */
[----:B------:R-:W-:-:S04]  /*03b0*/  @P0 FFMA R9, R6, R8, R5 ;  /* 0x0000000806090223 */ /* 0x000fc80000000005 */
[----:B------:R-:W-:-:S04]  /*03c0*/  @P0 FFMA R9, R9, R10, R6 ;  /* 0x0000000a09090223 */ /* 0x000fc80000000006 */
[----:B------:R-:W-:-:S07]  /*03d0*/  @P0 FMUL.FTZ R4, R9, 2.3283064365386962891e-10 ;  /* 0x2f80000009040820 */ /* 0x000fce0000410000 */
.L_x_3:
[----:B------:R-:W-:Y:S01]  /*03e0*/  HFMA2 R5, -RZ, RZ, 0, 0 ;  /* 0x00000000ff057431 */ /* 0x000fe200000001ff */
[----:B------:R-:W-:Y:S02]  /*03f0*/  MOV R0, R4 ;  /* 0x0000000400007202 */ /* 0x000fe40000000f00 */
[----:B------:R-:W-:-:S04]  /*0400*/  MOV R4, R11 ;  /* 0x0000000b00047202 */ /* 0x000fc80000000f00 */
[----:B------:R-:W-:Y:S05]  /*0410*/  RET.REL.NODEC R4 `(_Z17copysign_and_sqrtPfS_iii) ;  /* 0xfffffff804f87950 */ /* 0x000fea0003c3ffff */
.L_x_4:
[----:B------:R-:W-:-:S00]  /*0420*/  BRA `(.L_x_4) ;  /* 0xfffffffc00fc7947 */ /* 0x000fc0000383ffff */
[----:B------:R-:W-:-:S00]  /*0430*/  NOP ;  /* 0x0000000000007918 */ /* 0x000fc00000000000 */
        /* <DEDUP_REMOVED lines=12> */
.L_x_49:


//--------------------- .text._Z16voxel_first_passPfS_iii --------------------------
	.section	.text._Z16voxel_first_passPfS_iii,"ax",@progbits
	.align	128
        .global         _Z16voxel_first_passPfS_iii
        .type           _Z16voxel_first_passPfS_iii,@function
        .size           _Z16voxel_first_passPfS_iii,(.L_x_51 - _Z16voxel_first_passPfS_iii)
        .other          _Z16voxel_first_passPfS_iii,@"STO_CUDA_ENTRY STV_DEFAULT"
_Z16voxel_first_passPfS_iii:
.text._Z16voxel_first_passPfS_iii:
[----:B------:R-:W-:Y:S01]  /*0000*/  LDC R1, c[0x0][0x37c] ;  /* 0x0000df00ff017b82 */ /* 0x000fe20000000800 */
[----:B------:R-:W0:Y:S07]  /*0010*/  S2R R3, SR_TID.X ;  /* 0x0000000000037919 */ /* 0x000e2e0000002100 */
[----:B------:R-:W0:Y:S01]  /*0020*/  S2UR UR4, SR_CTAID.X ;  /* 0x00000000000479c3 */ /* 0x000e220000002500 */
[----:B------:R-:W1:Y:S07]  /*0030*/  LDCU UR5, c[0x0][0x398] ;  /* 0x00007300ff0577ac */ /* 0x000e6e0008000800 */
[----:B------:R-:W0:Y:S02]  /*0040*/  LDC R0, c[0x0][0x360] ;  /* 0x0000d800ff007b82 */ /* 0x000e240000000800 */
[----:B0-----:R-:W-:-:S05]  /*0050*/  IMAD R0, R0, UR4, R3 ;  /* 0x0000000400007c24 */ /* 0x001fca000f8e0203 */
[----:B-1----:R-:W-:-:S13]  /*0060*/  ISETP.GE.AND P0, PT, R0, UR5, PT ;  /* 0x0000000500007c0c */ /* 0x002fda000bf06270 */
[----:B------:R-:W-:Y:S05]  /*0070*/  @P0 EXIT ;  /* 0x000000000000094d */ /* 0x000fea0003800000 */
[----:B------:R-:W0:Y:S01]  /*0080*/  LDCU.64 UR6, c[0x0][0x390] ;  /* 0x00007200ff0677ac */ /* 0x000e220008000a00 */
[----:B------:R-:W-:Y:S01]  /*0090*/  IMAD.MOV.U32 R8, RZ, RZ, -0x1 ;  /* 0xffffffffff087424 */ /* 0x000fe200078e00ff */
[----:B------:R-:W1:Y:S01]  /*00a0*/  LDCU.128 UR8, c[0x0][0x380] ;  /* 0x00007000ff0877ac */ /* 0x000e620008000c00 */
[----:B------:R-:W2:Y:S01]  /*00b0*/  LDCU.64 UR4, c[0x0][0x358] ;  /* 0x00006b00ff0477ac */ /* 0x000ea20008000a00 */
[----:B0-----:R-:W-:Y:S02]  /*00c0*/  IMAD.U32 R9, RZ, RZ, UR6 ;  /* 0x00000006ff097e24 */ /* 0x001fe4000f8e00ff */
[----:B------:R-:W-:-:S03]  /*00d0*/  IMAD R6, R0, UR7, RZ ;  /* 0x0000000700067c24 */ /* 0x000fc6000f8e02ff */
[----:B------:R-:W-:Y:S01]  /*00e0*/  ISETP.GE.AND P0, PT, R9, 0x1, PT ;  /* 0x000000010900780c */ /* 0x000fe20003f06270 */
[----:B------:R-:W-:-:S03]  /*00f0*/  IMAD.WIDE R6, R6, 0x4, RZ ;  /* 0x0000000406067825 */ /* 0x000fc600078e02ff */
[C---:B-1----:R-:W-:Y:S02]  /*0100*/  IADD3 R4, P1, PT, R6.reuse, UR8, RZ ;  /* 0x0000000806047c10 */ /* 0x042fe4000ff3e0ff */
[----:B------:R-:W-:Y:S02]  /*0110*/  IADD3 R2, P2, PT, R6, UR10, RZ ;  /* 0x0000000a06027c10 */ /* 0x000fe4000ff5e0ff */
[C---:B------:R-:W-:Y:S02]  /*0120*/  IADD3.X R5, PT, PT, R7.reuse, UR9, RZ, P1, !PT ;  /* 0x0000000907057c10 */ /* 0x040fe40008ffe4ff */
[----:B------:R-:W-:-:S03]  /*0130*/  IADD3.X R3, PT, PT, R7, UR11, RZ, P2, !PT ;  /* 0x0000000b07037c10 */ /* 0x000fc600097fe4ff */
[----:B--2---:R-:W-:Y:S06]  /*0140*/  @!P0 BRA `(.L_x_5) ;  /* 0x0000001800488947 */ /* 0x004fec0003800000 */
[----:B------:R-:W2:Y:S01]  /*0150*/  LDG.E R0, desc[UR4][R4.64] ;  /* 0x0000000404007981 */ /* 0x000ea2000c1e1900 */
[----:B------:R-:W-:Y:S01]  /*0160*/  IMAD.MOV.U32 R12, RZ, RZ, -0x1 ;  /* 0xffffffffff0c7424 */ /* 0x000fe200078e00ff */
[----:B------:R-:W-:Y:S01]  /*0170*/  PRMT R10, RZ, 0x7610, R10 ;  /* 0x00007610ff0a7816 */ /* 0x000fe2000000000a */
[----:B------:R-:W-:Y:S02]  /*0180*/  IMAD.MOV.U32 R11, RZ, RZ, RZ ;  /* 0x000000ffff0b7224 */ /* 0x000fe400078e00ff */
[----:B------:R-:W-:Y:S02]  /*0190*/  IMAD.MOV.U32 R8, RZ, RZ, -0x1 ;  /* 0xffffffffff087424 */ /* 0x000fe400078e00ff */
[----:B------:R-:W-:Y:S01]  /*01a0*/  IMAD.MOV.U32 R13, RZ, RZ, 0x1 ;  /* 0x00000001ff0d7424 */ /* 0x000fe200078e00ff */
[C---:B--2---:R-:W-:Y:S02]  /*01b0*/  ISETP.GT.AND P0, PT, R0.reuse, -0x1, PT ;  /* 0xffffffff0000780c */ /* 0x044fe40003f04270 */
[----:B------:R-:W-:-:S02]  /*01c0*/  FSETP.NEU.AND P1, PT, R0, RZ, PT ;  /* 0x000000ff0000720b */ /* 0x000fc40003f2d000 */
[----:B------:R-:W-:Y:S02]  /*01d0*/  SEL R12, R12, 0x1, !P0 ;  /* 0x000000010c0c7807 */ /* 0x000fe40004000000 */
[----:B------:R-:W-:Y:S02]  /*01e0*/  PRMT R0, RZ, 0x7610, R0 ;  /* 0x00007610ff007816 */ /* 0x000fe40000000000 */
[----:B------:R-:W-:-:S07]  /*01f0*/  SEL R12, R12, RZ, P1 ;  /* 0x000000ff0c0c7207 */ /* 0x000fce0000800000 */
.L_x_17:
[----:B------:R-:W-:-:S06]  /*0200*/  IMAD.WIDE.U32 R14, R11, 0x4, R4 ;  /* 0x000000040b0e7825 */ /* 0x000fcc00078e0004 */
[----:B------:R-:W2:Y:S01]  /*0210*/  LDG.E R14, desc[UR4][R14.64] ;  /* 0x000000040e0e7981 */ /* 0x000ea2000c1e1900 */
[----:B------:R-:W-:Y:S01]  /*0220*/  IMAD.MOV.U32 R9, RZ, RZ, 0x1 ;  /* 0x00000001ff097424 */ /* 0x000fe200078e00ff */
[----:B------:R-:W-:Y:S01]  /*0230*/  BSSY.RECONVERGENT B0, `(.L_x_6) ;  /* 0x000017b000007945 */ /* 0x000fe20003800200 */
[C---:B--2---:R-:W-:Y:S02]  /*0240*/  ISETP.GT.AND P0, PT, R14.reuse, -0x1, PT ;  /* 0xffffffff0e00780c */ /* 0x044fe40003f04270 */
[----:B------:R-:W-:Y:S02]  /*0250*/  FSETP.NEU.AND P1, PT, R14, RZ, PT ;  /* 0x000000ff0e00720b */ /* 0x000fe40003f2d000 */
[----:B------:R-:W-:-:S04]  /*0260*/  SEL R9, R9, 0xffffffff, P0 ;  /* 0xffffffff09097807 */ /* 0x000fc80000000000 */
[----:B------:R-:W-:-:S04]  /*0270*/  SEL R9, R9, RZ, P1 ;  /* 0x000000ff09097207 */ /* 0x000fc80000800000 */
[----:B------:R-:W-:Y:S01]  /*0280*/  ISETP.NE.AND P0, PT, R9, R12, PT ;  /* 0x0000000c0900720c */ /* 0x000fe20003f05270 */
[----:B------:R-:W-:-:S12]  /*0290*/  IMAD.MOV.U32 R12, RZ, RZ, R9 ;  /* 0x000000ffff0c7224 */ /* 0x000fd800078e0009 */
[----:B---3--:R-:W-:Y:S05]  /*02a0*/  @!P0 BRA `(.L_x_7) ;  /* 0x0000001400cc8947 */ /* 0x008fea0003800000 */
[----:B------:R-:W-:Y:S01]  /*02b0*/  ISETP.NE.AND P0, PT, R8, -0x1, PT ;  /* 0xffffffff0800780c */ /* 0x000fe20003f05270 */
[----:B------:R-:W-:-:S12]  /*02c0*/  VIADD R16, R11, 0xffffffff ;  /* 0xffffffff0b107836 */ /* 0x000fd80000000000 */
[----:B------:R-:W-:Y:S05]  /*02d0*/  @!P0 BRA `(.L_x_8) ;  /* 0x0000000800cc8947 */ /* 0x000fea0003800000 */
[----:B------:R-:W-:Y:S01]  /*02e0*/  ISETP.GE.AND P0, PT, R11, R8, PT ;  /* 0x000000080b00720c */ /* 0x000fe20003f06270 */
[----:B------:R-:W-:Y:S02]  /*02f0*/  IMAD.MOV.U32 R17, RZ, RZ, R8 ;  /* 0x000000ffff117224 */ /* 0x000fe400078e0008 */
[----:B------:R-:W-:-:S10]  /*0300*/  IMAD.MOV.U32 R8, RZ, RZ, R11 ;  /* 0x000000ffff087224 */ /* 0x000fd400078e000b */
[----:B------:R-:W-:Y:S05]  /*0310*/  @!P0 BRA `(.L_x_7) ;  /* 0x0000001400b08947 */ /* 0x000fea0003800000 */
[--C-:B------:R-:W-:Y:S01]  /*0320*/  IMAD.IADD R18, R13, 0x1, -R17.reuse ;  /* 0x000000010d127824 */ /* 0x100fe200078e0a11 */
[----:B------:R-:W-:Y:S01]  /*0330*/  BSSY.RECONVERGENT B1, `(.L_x_9) ;  /* 0x000002e000017945 */ /* 0x000fe20003800200 */
[--C-:B------:R-:W-:Y:S02]  /*0340*/  IMAD.IADD R21, R11, 0x1, -R17.reuse ;  /* 0x000000010b157824 */ /* 0x100fe400078e0a11 */
[----:B------:R-:W-:Y:S01]  /*0350*/  IMAD.MOV.U32 R20, RZ, RZ, R17 ;  /* 0x000000ffff147224 */ /* 0x000fe200078e0011 */
[----:B------:R-:W-:-:S13]  /*0360*/  LOP3.LUT P0, R18, R18, 0x3, RZ, 0xc0, !PT ;  /* 0x0000000312127812 */ /* 0x000fda000780c0ff */
[----:B------:R-:W-:Y:S05]  /*0370*/  @!P0 BRA `(.L_x_10) ;  /* 0x0000000000a48947 */ /* 0x000fea0003800000 */
[----:B------:R-:W-:-:S05]  /*0380*/  IMAD.WIDE R8, R17, 0x4, R4 ;  /* 0x0000000411087825 */ /* 0x000fca00078e0204 */
[----:B------:R-:W2:Y:S01]  /*0390*/  LDG.E R15, desc[UR4][R8.64] ;  /* 0x00000004080f7981 */ /* 0x000ea2000c1e1900 */
[----:B------:R-:W-:Y:S01]  /*03a0*/  I2FP.F32.S32 R14, R21 ;  /* 0x00000015000e7245 */ /* 0x000fe20000201400 */
[----:B------:R-:W-:-:S03]  /*03b0*/  VIADD R20, R17, 0x1 ;  /* 0x0000000111147836 */ /* 0x000fc60000000000 */
[----:B------:R-:W-:-:S05]  /*03c0*/  FMNMX R14, RZ, R14, PT ;  /* 0x0000000eff0e7209 */ /* 0x000fca0003800000 */
[----:B------:R-:W-:-:S05]  /*03d0*/  FMUL R14, R14, R14 ;  /* 0x0000000e0e0e7220 */ /* 0x000fca0000400000 */
[C---:B------:R-:W-:Y:S02]  /*03e0*/  FSETP.NEU.AND P0, PT, R14.reuse, RZ, PT ;  /* 0x000000ff0e00720b */ /* 0x040fe40003f0d000 */
[----:B--2---:R-:W-:Y:S02]  /*03f0*/  FSETP.NEU.AND P1, PT, R15, RZ, PT ;  /* 0x000000ff0f00720b */ /* 0x004fe40003f2d000 */
[----:B------:R-:W-:-:S04]  /*0400*/  LOP3.LUT R15, R14, 0x80000000, R15, 0xb8, !PT ;  /* 0x800000000e0f7812 */ /* 0x000fc800078eb80f */
[----:B------:R-:W-:Y:S01]  /*0410*/  FSEL R19, R15, RZ, P1 ;  /* 0x000000ff0f137208 */ /* 0x000fe20000800000 */
[----:B------:R-:W-:-:S03]  /*0420*/  IMAD.WIDE R14, R17, 0x4, R2 ;  /* 0x00000004110e7825 */ /* 0x000fc600078e0202 */
[----:B------:R-:W-:Y:S02]  /*0430*/  FSEL R19, R19, RZ, P0 ;  /* 0x000000ff13137208 */ /* 0x000fe40000000000 */
[----:B------:R-:W-:-:S03]  /*0440*/  ISETP.NE.AND P0, PT, R18, 0x1, PT ;  /* 0x000000011200780c */ /* 0x000fc60003f05270 */
[----:B------:R0:W-:Y:S10]  /*0450*/  STG.E desc[UR4][R14.64], R19 ;  /* 0x000000130e007986 */ /* 0x0001f4000c101904 */
[----:B------:R-:W-:Y:S05]  /*0460*/  @!P0 BRA `(.L_x_10) ;  /* 0x0000000000688947 */ /* 0x000fea0003800000 */
[----:B------:R-:W2:Y:S01]  /*0470*/  LDG.E R22, desc[UR4][R8.64+0x4] ;  /* 0x0000040408167981 */ /* 0x000ea2000c1e1900 */
[----:B0-----:R-:W-:Y:S02]  /*0480*/  IMAD.IADD R19, R11, 0x1, -R20 ;  /* 0x000000010b137824 */ /* 0x001fe400078e0a14 */
[----:B------:R-:W-:-:S03]  /*0490*/  VIADD R20, R17, 0x2 ;  /* 0x0000000211147836 */ /* 0x000fc60000000000 */
[----:B------:R-:W-:-:S04]  /*04a0*/  I2FP.F32.S32 R19, R19 ;  /* 0x0000001300137245 */ /* 0x000fc80000201400 */
[----:B------:R-:W-:-:S05]  /*04b0*/  FMNMX R19, R19, 1, PT ;  /* 0x3f80000013137809 */ /* 0x000fca0003800000 */
[----:B------:R-:W-:-:S05]  /*04c0*/  FMUL R19, R19, R19 ;  /* 0x0000001313137220 */ /* 0x000fca0000400000 */
[C---:B------:R-:W-:Y:S02]  /*04d0*/  FSETP.NEU.AND P0, PT, R19.reuse, RZ, PT ;  /* 0x000000ff1300720b */ /* 0x040fe40003f0d000 */
[----:B--2---:R-:W-:Y:S02]  /*04e0*/  FSETP.NEU.AND P1, PT, R22, RZ, PT ;  /* 0x000000ff1600720b */ /* 0x004fe40003f2d000 */
[----:B------:R-:W-:-:S04]  /*04f0*/  LOP3.LUT R22, R19, 0x80000000, R22, 0xb8, !PT ;  /* 0x8000000013167812 */ /* 0x000fc800078eb816 */
[----:B------:R-:W-:-:S04]  /*0500*/  FSEL R22, R22, RZ, P1 ;  /* 0x000000ff16167208 */ /* 0x000fc80000800000 */
[----:B------:R-:W-:Y:S02]  /*0510*/  FSEL R19, R22, RZ, P0 ;  /* 0x000000ff16137208 */ /* 0x000fe40000000000 */
[----:B------:R-:W-:-:S03]  /*0520*/  ISETP.NE.AND P0, PT, R18, 0x2, PT ;  /* 0x000000021200780c */ /* 0x000fc60003f05270 */
[----:B------:R1:W-:Y:S10]  /*0530*/  STG.E desc[UR4][R14.64+0x4], R19 ;  /* 0x000004130e007986 */ /* 0x0003f4000c101904 */
[----:B------:R-:W-:Y:S05]  /*0540*/  @!P0 BRA `(.L_x_10) ;  /* 0x0000000000308947 */ /* 0x000fea0003800000 */
[----:B------:R-:W2:Y:S01]  /*0550*/  LDG.E R9, desc[UR4][R8.64+0x8] ;  /* 0x0000080408097981 */ /* 0x000ea2000c1e1900 */
[----:B------:R-:W-:Y:S02]  /*0560*/  IMAD.IADD R18, R11, 0x1, -R20 ;  /* 0x000000010b127824 */ /* 0x000fe400078e0a14 */
[----:B------:R-:W-:-:S03]  /*0570*/  VIADD R20, R17, 0x3 ;  /* 0x0000000311147836 */ /* 0x000fc60000000000 */
[----:B------:R-:W-:-:S04]  /*0580*/  I2FP.F32.S32 R18, R18 ;  /* 0x0000001200127245 */ /* 0x000fc80000201400 */
[----:B------:R-:W-:-:S05]  /*0590*/  FMNMX R18, R18, 2, PT ;  /* 0x4000000012127809 */ /* 0x000fca0003800000 */
[----:B------:R-:W-:-:S05]  /*05a0*/  FMUL R18, R18, R18 ;  /* 0x0000001212127220 */ /* 0x000fca0000400000 */
[C---:B------:R-:W-:Y:S02]  /*05b0*/  FSETP.NEU.AND P0, PT, R18.reuse, RZ, PT ;  /* 0x000000ff1200720b */ /* 0x040fe40003f0d000 */
[----:B--2---:R-:W-:Y:S02]  /*05c0*/  FSETP.NEU.AND P1, PT, R9, RZ, PT ;  /* 0x000000ff0900720b */ /* 0x004fe40003f2d000 */
[----:B-1----:R-:W-:-:S04]  /*05d0*/  LOP3.LUT R19, R18, 0x80000000, R9, 0xb8, !PT ;  /* 0x8000000012137812 */ /* 0x002fc800078eb809 */
[----:B------:R-:W-:-:S04]  /*05e0*/  FSEL R19, R19, RZ, P1 ;  /* 0x000000ff13137208 */ /* 0x000fc80000800000 */
[----:B------:R-:W-:-:S05]  /*05f0*/  FSEL R19, R19, RZ, P0 ;  /* 0x000000ff13137208 */ /* 0x000fca0000000000 */
[----:B------:R2:W-:Y:S02]  /*0600*/  STG.E desc[UR4][R14.64+0x8], R19 ;  /* 0x000008130e007986 */ /* 0x0005e4000c101904 */
.L_x_10:
[----:B------:R-:W-:Y:S05]  /*0610*/  BSYNC.RECONVERGENT B1 ;  /* 0x0000000000017941 */ /* 0x000fea0003800200 */
.L_x_9:
[----:B------:R-:W-:Y:S01]  /*0620*/  ISETP.GE.U32.AND P0, PT, R21, 0x3, PT ;  /* 0x000000031500780c */ /* 0x000fe20003f06070 */
[----:B------:R-:W-:-:S12]  /*0630*/  IMAD.MOV.U32 R8, RZ, RZ, R11 ;  /* 0x000000ffff087224 */ /* 0x000fd800078e000b */
[----:B------:R-:W-:Y:S05]  /*0640*/  @!P0 BRA `(.L_x_7) ;  /* 0x0000001000e48947 */ /* 0x000fea0003800000 */
[----:B------:R-:W-:-:S05]  /*0650*/  IMAD.WIDE R8, R20, 0x4, R4 ;  /* 0x0000000414087825 */ /* 0x000fca00078e0204 */
[----:B------:R-:W3:Y:S01]  /*0660*/  LDG.E R22, desc[UR4][R8.64] ;  /* 0x0000000408167981 */ /* 0x000ee2000c1e1900 */
[--C-:B012---:R-:W-:Y:S01]  /*0670*/  IADD3 R14, PT, PT, -R17, 0x1, R20.reuse ;  /* 0x00000001110e7810 */ /* 0x107fe20007ffe114 */
[----:B------:R-:W-:-:S04]  /*0680*/  IMAD.IADD R16, R16, 0x1, -R20 ;  /* 0x0000000110107824 */ /* 0x000fc800078e0a14 */
[----:B------:R-:W-:Y:S02]  /*0690*/  VIADD R15, R14, 0xffffffff ;  /* 0xffffffff0e0f7836 */ /* 0x000fe40000000000 */
[----:B------:R-:W-:-:S03]  /*06a0*/  VIADD R17, R16, 0x1 ;  /* 0x0000000110117836 */ /* 0x000fc60000000000 */
[----:B------:R-:W-:Y:S02]  /*06b0*/  I2FP.F32.S32 R15, R15 ;  /* 0x0000000f000f7245 */ /* 0x000fe40000201400 */
[----:B------:R-:W-:-:S04]  /*06c0*/  I2FP.F32.S32 R18, R17 ;  /* 0x0000001100127245 */ /* 0x000fc80000201400 */
[----:B------:R-:W-:Y:S01]  /*06d0*/  FMNMX R15, R15, R18, PT ;  /* 0x000000120f0f7209 */ /* 0x000fe20003800000 */
[----:B------:R-:W-:-:S04]  /*06e0*/  IMAD.WIDE R18, R20, 0x4, R2 ;  /* 0x0000000414127825 */ /* 0x000fc800078e0202 */
[----:B------:R-:W-:-:S05]  /*06f0*/  FMUL R15, R15, R15 ;  /* 0x0000000f0f0f7220 */ /* 0x000fca0000400000 */
[C---:B------:R-:W-:Y:S02]  /*0700*/  FSETP.NEU.AND P0, PT, R15.reuse, RZ, PT ;  /* 0x000000ff0f00720b */ /* 0x040fe40003f0d000 */
[----:B---3--:R-:W-:Y:S02]  /*0710*/  FSETP.NEU.AND P1, PT, R22, RZ, PT ;  /* 0x000000ff1600720b */ /* 0x008fe40003f2d000 */
[----:B------:R-:W-:-:S04]  /*0720*/  LOP3.LUT R22, R15, 0x80000000, R22, 0xb8, !PT ;  /* 0x800000000f167812 */ /* 0x000fc800078eb816 */
[----:B------:R-:W-:-:S04]  /*0730*/  FSEL R22, R22, RZ, P1 ;  /* 0x000000ff16167208 */ /* 0x000fc80000800000 */
[----:B------:R-:W-:-:S05]  /*0740*/  FSEL R15, R22, RZ, P0 ;  /* 0x000000ff160f7208 */ /* 0x000fca0000000000 */
[----:B------:R0:W-:Y:S04]  /*0750*/  STG.E desc[UR4][R18.64], R15 ;  /* 0x0000000f12007986 */ /* 0x0001e8000c101904 */
[----:B------:R-:W2:Y:S01]  /*0760*/  LDG.E R24, desc[UR4][R8.64+0x4] ;  /* 0x0000040408187981 */ /* 0x000ea2000c1e1900 */
[----:B------:R-:W-:Y:S02]  /*0770*/  I2FP.F32.S32 R17, R14 ;  /* 0x0000000e00117245 */ /* 0x000fe40000201400 */
[----:B------:R-:W-:-:S04]  /*0780*/  I2FP.F32.S32 R22, R16 ;  /* 0x0000001000167245 */ /* 0x000fc80000201400 */
[----:B------:R-:W-:-:S05]  /*0790*/  FMNMX R17, R17, R22, PT ;  /* 0x0000001611117209 */ /* 0x000fca0003800000 */
[----:B------:R-:W-:-:S05]  /*07a0*/  FMUL R17, R17, R17 ;  /* 0x0000001111117220 */ /* 0x000fca0000400000 */
[C---:B------:R-:W-:Y:S02]  /*07b0*/  FSETP.NEU.AND P0, PT, R17.reuse, RZ, PT ;  /* 0x000000ff1100720b */ /* 0x040fe40003f0d000 */
[----:B--2---:R-:W-:Y:S02]  /*07c0*/  FSETP.NEU.AND P1, PT, R24, RZ, PT ;  /* 0x000000ff1800720b */ /* 0x004fe40003f2d000 */
[----:B------:R-:W-:-:S04]  /*07d0*/  LOP3.LUT R24, R17, 0x80000000, R24, 0xb8, !PT ;  /* 0x8000000011187812 */ /* 0x000fc800078eb818 */
[----:B------:R-:W-:-:S04]  /*07e0*/  FSEL R24, R24, RZ, P1 ;  /* 0x000000ff18187208 */ /* 0x000fc80000800000 */
[----:B------:R-:W-:-:S05]  /*07f0*/  FSEL R17, R24, RZ, P0 ;  /* 0x000000ff18117208 */ /* 0x000fca0000000000 */
[----:B------:R1:W-:Y:S04]  /*0800*/  STG.E desc[UR4][R18.64+0x4], R17 ;  /* 0x0000041112007986 */ /* 0x0003e8000c101904 */
[----:B------:R-:W2:Y:S01]  /*0810*/  LDG.E R24, desc[UR4][R8.64+0x8] ;  /* 0x0000080408187981 */ /* 0x000ea2000c1e1900 */
[----:B0-----:R-:W-:Y:S02]  /*0820*/  VIADD R15, R14, 0x1 ;  /* 0x000000010e0f7836 */ /* 0x001fe40000000000 */
[----:B------:R-:W-:-:S03]  /*0830*/  VIADD R21, R16, 0xffffffff ;  /* 0xffffffff10157836 */ /* 0x000fc60000000000 */
        /* <DEDUP_REMOVED lines=11> */
[----:B------:R-:W-:Y:S01]  /*08f0*/  VIADD R15, R14, 0x2 ;  /* 0x000000020e0f7836 */ /* 0x000fe20000000000 */
[----:B------:R-:W-:Y:S01]  /*0900*/  IADD3 R13, PT, PT, R20, 0x4, -R13 ;  /* 0x00000004140d7810 */ /* 0x000fe20007ffe80d */
[----:B-1----:R-:W-:-:S03]  /*0910*/  VIADD R17, R16, 0xfffffffe ;  /* 0xfffffffe10117836 */ /* 0x002fc60000000000 */
[----:B------:R-:W-:Y:S02]  /*0920*/  I2FP.F32.S32 R15, R15 ;  /* 0x0000000f000f7245 */ /* 0x000fe40000201400 */
[----:B------:R-:W-:-:S04]  /*0930*/  I2FP.F32.S32 R22, R17 ;  /* 0x0000001100167245 */ /* 0x000fc80000201400 */
[----:B------:R-:W-:-:S05]  /*0940*/  FMNMX R15, R15, R22, PT ;  /* 0x000000160f0f7209 */ /* 0x000fca0003800000 */
[----:B------:R-:W-:-:S05]  /*0950*/  FMUL R15, R15, R15 ;  /* 0x0000000f0f0f7220 */ /* 0x000fca0000400000 */
[C---:B------:R-:W-:Y:S02]  /*0960*/  FSETP.NEU.AND P0, PT, R15.reuse, RZ, PT ;  /* 0x000000ff0f00720b */ /* 0x040fe40003f0d000 */
[----:B--2---:R-:W-:Y:S02]  /*0970*/  FSETP.NEU.AND P1, PT, R8, RZ, PT ;  /* 0x000000ff0800720b */ /* 0x004fe40003f2d000 */
[----:B------:R-:W-:Y:S01]  /*0980*/  LOP3.LUT R17, R15, 0x80000000, R8, 0xb8, !PT ;  /* 0x800000000f117812 */ /* 0x000fe200078eb808 */
[----:B------:R-:W-:-:S03]  /*0990*/  IMAD.MOV.U32 R8, RZ, RZ, R11 ;  /* 0x000000ffff087224 */ /* 0x000fc600078e000b */
[----:B------:R-:W-:-:S04]  /*09a0*/  FSEL R17, R17, RZ, P1 ;  /* 0x000000ff11117208 */ /* 0x000fc80000800000 */
[----:B------:R-:W-:Y:S02]  /*09b0*/  FSEL R17, R17, RZ, P0 ;  /* 0x000000ff11117208 */ /* 0x000fe40000000000 */
[----:B------:R-:W-:-:S03]  /*09c0*/  ISETP.NE.AND P0, PT, R13, RZ, PT ;  /* 0x000000ff0d00720c */ /* 0x000fc60003f05270 */
[----:B------:R3:W-:Y:S10]  /*09d0*/  STG.E desc[UR4][R18.64+0xc], R17 ;  /* 0x00000c1112007986 */ /* 0x0007f4000c101904 */
[----:B------:R-:W-:Y:S05]  /*09e0*/  @!P0 BRA `(.L_x_7) ;  /* 0x0000000c00fc8947 */ /* 0x000fea0003800000 */
[----:B------:R-:W-:Y:S01]  /*09f0*/  BSSY.RECONVERGENT B1, `(.L_x_11) ;  /* 0x000003f000017945 */ /* 0x000fe20003800200 */
[----:B------:R-:W-:Y:S02]  /*0a00*/  VIADD R14, R14, 0x4 ;  /* 0x000000040e0e7836 */ /* 0x000fe40000000000 */
[----:B------:R-:W-:Y:S02]  /*0a10*/  VIADD R16, R16, 0xfffffffc ;  /* 0xfffffffc10107836 */ /* 0x000fe40000000000 */
[----:B------:R-:W-:-:S07]  /*0a20*/  VIADD R20, R20, 0x5 ;  /* 0x0000000514147836 */ /* 0x000fce0000000000 */
.L_x_12:
[----:B0--3--:R-:W-:-:S04]  /*0a30*/  VIADD R19, R20, 0xffffffff ;  /* 0xffffffff14137836 */ /* 0x009fc80000000000 */
[----:B------:R-:W-:-:S05]  /*0a40*/  IMAD.WIDE R8, R19, 0x4, R4 ;  /* 0x0000000413087825 */ /* 0x000fca00078e0204 */
[----:B------:R-:W2:Y:S01]  /*0a50*/  LDG.E R22, desc[UR4][R8.64] ;  /* 0x0000000408167981 */ /* 0x000ea2000c1e1900 */
        /* <DEDUP_REMOVED lines=38> */
[----:B------:R-:W-:Y:S02]  /*0cc0*/  VIADD R15, R14, 0x2 ;  /* 0x000000020e0f7836 */ /* 0x000fe40000000000 */
[----:B-1----:R-:W-:Y:S02]  /*0cd0*/  VIADD R17, R16, 0xfffffffe ;  /* 0xfffffffe10117836 */ /* 0x002fe40000000000 */
[----:B------:R-:W-:Y:S01]  /*0ce0*/  VIADD R13, R13, 0x4 ;  /* 0x000000040d0d7836 */ /* 0x000fe20000000000 */
[----:B------:R-:W-:Y:S01]  /*0cf0*/  I2FP.F32.S32 R15, R15 ;  /* 0x0000000f000f7245 */ /* 0x000fe20000201400 */
[----:B------:R-:W-:Y:S01]  /*0d00*/  VIADD R14, R14, 0x4 ;  /* 0x000000040e0e7836 */ /* 0x000fe20000000000 */
[----:B------:R-:W-:Y:S01]  /*0d10*/  I2FP.F32.S32 R22, R17 ;  /* 0x0000001100167245 */ /* 0x000fe20000201400 */
[----:B------:R-:W-:-:S02]  /*0d20*/  VIADD R16, R16, 0xfffffffc ;  /* 0xfffffffc10107836 */ /* 0x000fc40000000000 */
[----:B------:R-:W-:Y:S01]  /*0d30*/  VIADD R20, R20, 0x4 ;  /* 0x0000000414147836 */ /* 0x000fe20000000000 */
[----:B------:R-:W-:-:S05]  /*0d40*/  FMNMX R15, R15, R22, PT ;  /* 0x000000160f0f7209 */ /* 0x000fca0003800000 */
[----:B------:R-:W-:-:S05]  /*0d50*/  FMUL R15, R15, R15 ;  /* 0x0000000f0f0f7220 */ /* 0x000fca0000400000 */
[C---:B------:R-:W-:Y:S02]  /*0d60*/  FSETP.NEU.AND P0, PT, R15.reuse, RZ, PT ;  /* 0x000000ff0f00720b */ /* 0x040fe40003f0d000 */
[----:B--2---:R-:W-:Y:S02]  /*0d70*/  FSETP.NEU.AND P1, PT, R8, RZ, PT ;  /* 0x000000ff0800720b */ /* 0x004fe40003f2d000 */
[----:B------:R-:W-:-:S04]  /*0d80*/  LOP3.LUT R17, R15, 0x80000000, R8, 0xb8, !PT ;  /* 0x800000000f117812 */ /* 0x000fc800078eb808 */
[----:B------:R-:W-:-:S04]  /*0d90*/  FSEL R17, R17, RZ, P1 ;  /* 0x000000ff11117208 */ /* 0x000fc80000800000 */
[----:B------:R-:W-:Y:S02]  /*0da0*/  FSEL R17, R17, RZ, P0 ;  /* 0x000000ff11117208 */ /* 0x000fe40000000000 */
[----:B------:R-:W-:-:S03]  /*0db0*/  ISETP.NE.AND P0, PT, R13, RZ, PT ;  /* 0x000000ff0d00720c */ /* 0x000fc60003f05270 */
[----:B------:R0:W-:Y:S10]  /*0dc0*/  STG.E desc[UR4][R18.64+0xc], R17 ;  /* 0x00000c1112007986 */ /* 0x0001f4000c101904 */
[----:B------:R-:W-:Y:S05]  /*0dd0*/  @P0 BRA `(.L_x_12) ;  /* 0xfffffffc00140947 */ /* 0x000fea000383ffff */
[----:B------:R-:W-:Y:S05]  /*0de0*/  BSYNC.RECONVERGENT B1 ;  /* 0x0000000000017941 */ /* 0x000fea0003800200 */
.L_x_11:
[----:B------:R-:W-:Y:S01]  /*0df0*/  IMAD.MOV.U32 R8, RZ, RZ, R11 ;  /* 0x000000ffff087224 */ /* 0x000fe200078e000b */
[----:B------:R-:W-:Y:S06]  /*0e00*/  BRA `(.L_x_7) ;  /* 0x0000000800f47947 */ /* 0x000fec0003800000 */
.L_x_8:
[----:B------:R-:W-:Y:S01]  /*0e10*/  ISETP.NE.AND P0, PT, R11, RZ, PT ;  /* 0x000000ff0b00720c */ /* 0x000fe20003f05270 */
[----:B------:R-:W-:-:S12]  /*0e20*/  IMAD.MOV.U32 R8, RZ, RZ, RZ ;  /* 0x000000ffff087224 */ /* 0x000fd800078e00ff */
[----:B------:R-:W-:Y:S05]  /*0e30*/  @!P0 BRA `(.L_x_7) ;  /* 0x0000000800e88947 */ /* 0x000fea0003800000 */
[----:B------:R-:W-:Y:S01]  /*0e40*/  ISETP.GE.U32.AND P1, PT, R16, 0x7, PT ;  /* 0x000000071000780c */ /* 0x000fe20003f26070 */
[----:B------:R-:W-:Y:S01]  /*0e50*/  IMAD.MOV.U32 R9, RZ, RZ, RZ ;  /* 0x000000ffff097224 */ /* 0x000fe200078e00ff */
[----:B------:R-:W-:-:S11]  /*0e60*/  LOP3.LUT P0, RZ, R11, 0x7, RZ, 0xc0, !PT ;  /* 0x000000070bff7812 */ /* 0x000fd6000780c0ff */
[----:B------:R-:W-:Y:S05]  /*0e70*/  @!P1 BRA `(.L_x_13) ;  /* 0x00000004005c9947 */ /* 0x000fea0003800000 */
[----:B------:R-:W-:Y:S01]  /*0e80*/  LOP3.LUT R9, R11, 0x7ffffff8, RZ, 0xc0, !PT ;  /* 0x7ffffff80b097812 */ /* 0x000fe200078ec0ff */
[----:B------:R-:W-:-:S07]  /*0e90*/  IMAD.MOV.U32 R8, RZ, RZ, RZ ;  /* 0x000000ffff087224 */ /* 0x000fce00078e00ff */
.L_x_14:
[----:B------:R-:W-:-:S05]  /*0ea0*/  IMAD.WIDE.U32 R14, R8, 0x4, R4 ;  /* 0x00000004080e7825 */ /* 0x000fca00078e0004 */
[----:B-1----:R-:W2:Y:S01]  /*0eb0*/  LDG.E R17, desc[UR4][R14.64] ;  /* 0x000000040e117981 */ /* 0x002ea2000c1e1900 */
[----:B------:R-:W-:-:S05]  /*0ec0*/  IMAD.IADD R13, R8, 0x1, -R11 ;  /* 0x00000001080d7824 */ /* 0x000fca00078e0a0b */
[----:B------:R-:W-:-:S05]  /*0ed0*/  I2FP.F32.S32 R16, R13 ;  /* 0x0000000d00107245 */ /* 0x000fca0000201400 */
[----:B------:R-:W-:-:S05]  /*0ee0*/  FMUL R16, R16, R16 ;  /* 0x0000001010107220 */ /* 0x000fca0000400000 */
[C---:B------:R-:W-:Y:S02]  /*0ef0*/  FSETP.NEU.AND P1, PT, R16.reuse, RZ, PT ;  /* 0x000000ff1000720b */ /* 0x040fe40003f2d000 */
[----:B--2---:R-:W-:Y:S02]  /*0f00*/  FSETP.NEU.AND P2, PT, R17, RZ, PT ;  /* 0x000000ff1100720b */ /* 0x004fe40003f4d000 */
[----:B------:R-:W-:-:S04]  /*0f10*/  LOP3.LUT R17, R16, 0x80000000, R17, 0xb8, !PT ;  /* 0x8000000010117812 */ /* 0x000fc800078eb811 */
[----:B------:R-:W-:Y:S01]  /*0f20*/  FSEL R18, R17, RZ, P2 ;  /* 0x000000ff11127208 */ /* 0x000fe20001000000 */
[----:B------:R-:W-:-:S03]  /*0f30*/  IMAD.WIDE.U32 R16, R8, 0x4, R2 ;  /* 0x0000000408107825 */ /* 0x000fc600078e0002 */
[----:B------:R-:W-:-:S05]  /*0f40*/  FSEL R19, R18, RZ, P1 ;  /* 0x000000ff12137208 */ /* 0x000fca0000800000 */
[----:B------:R0:W-:Y:S04]  /*0f50*/  STG.E desc[UR4][R16.64], R19 ;  /* 0x0000001310007986 */ /* 0x0001e8000c101904 */
[----:B------:R-:W2:Y:S01]  /*0f60*/  LDG.E R21, desc[UR4][R14.64+0x4] ;  /* 0x000004040e157981 */ /* 0x000ea2000c1e1900 */
[----:B------:R-:W-:-:S05]  /*0f70*/  VIADD R18, R13, 0x1 ;  /* 0x000000010d127836 */ /* 0x000fca0000000000 */
[----:B------:R-:W-:-:S05]  /*0f80*/  I2FP.F32.S32 R18, R18 ;  /* 0x0000001200127245 */ /* 0x000fca0000201400 */
[----:B------:R-:W-:-:S05]  /*0f90*/  FMUL R18, R18, R18 ;  /* 0x0000001212127220 */ /* 0x000fca0000400000 */
[C---:B------:R-:W-:Y:S02]  /*0fa0*/  FSETP.NEU.AND P1, PT, R18.reuse, RZ, PT ;  /* 0x000000ff1200720b */ /* 0x040fe40003f2d000 */
[----:B--2---:R-:W-:Y:S02]  /*0fb0*/  FSETP.NEU.AND P2, PT, R21, RZ, PT ;  /* 0x000000ff1500720b */ /* 0x004fe40003f4d000 */
[----:B------:R-:W-:-:S04]  /*0fc0*/  LOP3.LUT R21, R18, 0x80000000, R21, 0xb8, !PT ;  /* 0x8000000012157812 */ /* 0x000fc800078eb815 */
[----:B------:R-:W-:-:S04]  /*0fd0*/  FSEL R21, R21, RZ, P2 ;  /* 0x000000ff15157208 */ /* 0x000fc80001000000 */
[----:B------:R-:W-:-:S05]  /*0fe0*/  FSEL R21, R21, RZ, P1 ;  /* 0x000000ff15157208 */ /* 0x000fca0000800000 */
[----:B------:R1:W-:Y:S04]  /*0ff0*/  STG.E desc[UR4][R16.64+0x4], R21 ;  /* 0x0000041510007986 */ /* 0x0003e8000c101904 */
[----:B0-----:R-:W2:Y:S01]  /*1000*/  LDG.E R19, desc[UR4][R14.64+0x8] ;  /* 0x000008040e137981 */ /* 0x001ea2000c1e1900 */
        /* <DEDUP_REMOVED lines=9> */
[----:B-1----:R-:W2:Y:S01]  /*10a0*/  LDG.E R21, desc[UR4][R14.64+0xc] ;  /* 0x00000c040e157981 */ /* 0x002ea2000c1e1900 */
        /* <DEDUP_REMOVED lines=41> */
[----:B------:R-:W-:-:S03]  /*1340*/  VIADD R8, R8, 0x8 ;  /* 0x0000000808087836 */ /* 0x000fc60000000000 */
[----:B------:R-:W-:-:S05]  /*1350*/  I2FP.F32.S32 R13, R13 ;  /* 0x0000000d000d7245 */ /* 0x000fca0000201400 */
[----:B------:R-:W-:-:S05]  /*1360*/  FMUL R13, R13, R13 ;  /* 0x0000000d0d0d7220 */ /* 0x000fca0000400000 */
[C---:B------:R-:W-:Y:S02]  /*1370*/  FSETP.NEU.AND P1, PT, R13.reuse, RZ, PT ;  /* 0x000000ff0d00720b */ /* 0x040fe40003f2d000 */
[----:B--2---:R-:W-:Y:S02]  /*1380*/  FSETP.NEU.AND P2, PT, R18, RZ, PT ;  /* 0x000000ff1200720b */ /* 0x004fe40003f4d000 */
[----:B------:R-:W-:-:S04]  /*1390*/  LOP3.LUT R18, R13, 0x80000000, R18, 0xb8, !PT ;  /* 0x800000000d127812 */ /* 0x000fc800078eb812 */
[----:B------:R-:W-:-:S04]  /*13a0*/  FSEL R18, R18, RZ, P2 ;  /* 0x000000ff12127208 */ /* 0x000fc80001000000 */
[----:B------:R-:W-:Y:S02]  /*13b0*/  FSEL R13, R18, RZ, P1 ;  /* 0x000000ff120d7208 */ /* 0x000fe40000800000 */
[----:B------:R-:W-:-:S03]  /*13c0*/  ISETP.NE.AND P1, PT, R8, R9, PT ;  /* 0x000000090800720c */ /* 0x000fc60003f25270 */
[----:B------:R1:W-:Y:S10]  /*13d0*/  STG.E desc[UR4][R16.64+0x1c], R13 ;  /* 0x00001c0d10007986 */ /* 0x0003f4000c101904 */
[----:B------:R-:W-:Y:S05]  /*13e0*/  @P1 BRA `(.L_x_14) ;  /* 0xfffffff800ac1947 */ /* 0x000fea000383ffff */
.L_x_13:
[----:B------:R-:W-:Y:S01]  /*13f0*/  IMAD.MOV.U32 R8, RZ, RZ, R11 ;  /* 0x000000ffff087224 */ /* 0x000fe200078e000b */
[----:B------:R-:W-:Y:S06]  /*1400*/  @!P0 BRA `(.L_x_7) ;  /* 0x0000000400748947 */ /* 0x000fec0003800000 */
[----:B-1----:R-:W-:-:S04]  /*1410*/  LOP3.LUT R13, R10, 0x7, RZ, 0xc0, !PT ;  /* 0x000000070a0d7812 */ /* 0x002fc800078ec0ff */
[C---:B------:R-:W-:Y:S01]  /*1420*/  LOP3.LUT P0, RZ, R13.reuse, 0x3, RZ, 0xc0, !PT ;  /* 0x000000030dff7812 */ /* 0x040fe2000780c0ff */
[----:B------:R-:W-:-:S05]  /*1430*/  VIADD R8, R13, 0xffffffff ;  /* 0xffffffff0d087836 */ /* 0x000fca0000000000 */
[----:B------:R-:W-:-:S13]  /*1440*/  ISETP.GE.U32.AND P1, PT, R8, 0x3, PT ;  /* 0x000000030800780c */ /* 0x000fda0003f26070 */
[----:B------:R-:W-:Y:S05]  /*1450*/  @!P1 BRA `(.L_x_15) ;  /* 0x0000000000ac9947 */ /* 0x000fea0003800000 */
[----:B------:R-:W-:-:S05]  /*1460*/  IMAD.WIDE.U32 R14, R9, 0x4, R4 ;  /* 0x00000004090e7825 */ /* 0x000fca00078e0004 */
[----:B------:R-:W2:Y:S01]  /*1470*/  LDG.E R16, desc[UR4][R14.64] ;  /* 0x000000040e107981 */ /* 0x000ea2000c1e1900 */
        /* <DEDUP_REMOVED lines=21> */
[----:B0-----:R-:W-:-:S05]  /*15d0*/  VIADD R13, R8, 0x2 ;  /* 0x00000002080d7836 */ /* 0x001fca0000000000 */
        /* <DEDUP_REMOVED lines=17> */
[----:B------:R-:W-:-:S05]  /*16f0*/  FSEL R19, R19, RZ, P1 ;  /* 0x000000ff13137208 */ /* 0x000fca0000800000 */
[----:B------:R0:W-:Y:S02]  /*1700*/  STG.E desc[UR4][R16.64+0xc], R19 ;  /* 0x00000c1310007986 */ /* 0x0001e4000c101904 */
.L_x_15:
[----:B------:R-:W-:Y:S01]  /*1710*/  IMAD.MOV.U32 R8, RZ, RZ, R11 ;  /* 0x000000ffff087224 */ /* 0x000fe200078e000b */
[----:B------:R-:W-:Y:S06]  /*1720*/  @!P0 BRA `(.L_x_7) ;  /* 0x0000000000ac8947 */ /* 0x000fec0003800000 */
[C---:B------:R-:W-:Y:S02]  /*1730*/  LOP3.LUT R8, R0.reuse, 0x3, RZ, 0xc0, !PT ;  /* 0x0000000300087812 */ /* 0x040fe400078ec0ff */
[----:B0-----:R-:W-:Y:S02]  /*1740*/  LOP3.LUT R13, R0, 0x1, RZ, 0xc0, !PT ;  /* 0x00000001000d7812 */ /* 0x001fe400078ec0ff */
[----:B------:R-:W-:Y:S02]  /*1750*/  ISETP.NE.AND P1, PT, R8, 0x1, PT ;  /* 0x000000010800780c */ /* 0x000fe40003f25270 */
[----:B------:R-:W-:-:S11]  /*1760*/  ISETP.NE.U32.AND P0, PT, R13, 0x1, PT ;  /* 0x000000010d00780c */ /* 0x000fd60003f05070 */
[----:B------:R-:W-:Y:S05]  /*1770*/  @!P1 BRA `(.L_x_16) ;  /* 0x00000000005c9947 */ /* 0x000fea0003800000 */
[----:B------:R-:W-:-:S05]  /*1780*/  IMAD.WIDE.U32 R16, R9, 0x4, R4 ;  /* 0x0000000409107825 */ /* 0x000fca00078e0004 */
[----:B------:R-:W2:Y:S01]  /*1790*/  LDG.E R8, desc[UR4][R16.64] ;  /* 0x0000000410087981 */ /* 0x000ea2000c1e1900 */
[C---:B------:R-:W-:Y:S02]  /*17a0*/  IMAD.IADD R18, R9.reuse, 0x1, -R11 ;  /* 0x0000000109127824 */ /* 0x040fe400078e0a0b */
[----:B------:R-:W-:-:S03]  /*17b0*/  IMAD.WIDE.U32 R14, R9, 0x4, R2 ;  /* 0x00000004090e7825 */ /* 0x000fc600078e0002 */
        /* <DEDUP_REMOVED lines=19> */
.L_x_16:
[----:B------:R-:W-:Y:S01]  /*18f0*/  IMAD.MOV.U32 R8, RZ, RZ, R11 ;  /* 0x000000ffff087224 */ /* 0x000fe200078e000b */
[----:B------:R-:W-:Y:S06]  /*1900*/  @P0 BRA `(.L_x_7) ;  /* 0x0000000000340947 */ /* 0x000fec0003800000 */
[----:B0-----:R-:W-:-:S06]  /*1910*/  IMAD.WIDE.U32 R14, R9, 0x4, R4 ;  /* 0x00000004090e7825 */ /* 0x001fcc00078e0004 */
[----:B------:R-:W2:Y:S01]  /*1920*/  LDG.E R15, desc[UR4][R14.64] ;  /* 0x000000040e0f7981 */ /* 0x000ea2000c1e1900 */
[C---:B------:R-:W-:Y:S02]  /*1930*/  IMAD.IADD R8, R9.reuse, 0x1, -R11 ;  /* 0x0000000109087824 */ /* 0x040fe400078e0a0b */
[----:B------:R-:W-:-:S03]  /*1940*/  IMAD.WIDE.U32 R16, R9, 0x4, R2 ;  /* 0x0000000409107825 */ /* 0x000fc600078e0002 */
[----:B------:R-:W-:-:S05]  /*1950*/  I2FP.F32.S32 R8, R8 ;  /* 0x0000000800087245 */ /* 0x000fca0000201400 */
[----:B------:R-:W-:-:S05]  /*1960*/  FMUL R8, R8, R8 ;  /* 0x0000000808087220 */ /* 0x000fca0000400000 */
[C---:B------:R-:W-:Y:S02]  /*1970*/  FSETP.NEU.AND P0, PT, R8.reuse, RZ, PT ;  /* 0x000000ff0800720b */ /* 0x040fe40003f0d000 */
[----:B--2---:R-:W-:Y:S02]  /*1980*/  FSETP.NEU.AND P1, PT, R15, RZ, PT ;  /* 0x000000ff0f00720b */ /* 0x004fe40003f2d000 */
[----:B------:R-:W-:Y:S01]  /*1990*/  LOP3.LUT R13, R8, 0x80000000, R15, 0xb8, !PT ;  /* 0x80000000080d7812 */ /* 0x000fe200078eb80f */
[----:B------:R-:W-:-:S03]  /*19a0*/  IMAD.MOV.U32 R8, RZ, RZ, R11 ;  /* 0x000000ffff087224 */ /* 0x000fc600078e000b */
[----:B------:R-:W-:-:S04]  /*19b0*/  FSEL R13, R13, RZ, P1 ;  /* 0x000000ff0d0d7208 */ /* 0x000fc80000800000 */
[----:B------:R-:W-:-:S05]  /*19c0*/  FSEL R13, R13, RZ, P0 ;  /* 0x000000ff0d0d7208 */ /* 0x000fca0000000000 */
[----:B------:R2:W-:Y:S02]  /*19d0*/  STG.E desc[UR4][R16.64], R13 ;  /* 0x0000000d10007986 */ /* 0x0005e4000c101904 */
.L_x_7:
[----:B------:R-:W-:Y:S05]  /*19e0*/  BSYNC.RECONVERGENT B0 ;  /* 0x0000000000007941 */ /* 0x000fea0003800200 */
.L_x_6:
[----:B------:R-:W4:Y:S01]  /*19f0*/  LDC R9, c[0x0][0x390] ;  /* 0x0000e400ff097b82 */ /* 0x000f220000000800 */
[C---:B012---:R-:W-:Y:S02]  /*1a00*/  VIADD R14, R11.reuse, 0x1 ;  /* 0x000000010b0e7836 */ /* 0x047fe40000000000 */
[----:B------:R-:W-:Y:S02]  /*1a10*/  VIADD R13, R11, 0x2 ;  /* 0x000000020b0d7836 */ /* 0x000fe40000000000 */
[----:B------:R-:W-:Y:S02]  /*1a20*/  VIADD R10, R10, 0x1 ;  /* 0x000000010a0a7836 */ /* 0x000fe40000000000 */
[----:B------:R-:W-:Y:S02]  /*1a30*/  VIADD R0, R0, 0x1 ;  /* 0x0000000100007836 */ /* 0x000fe40000000000 */
[----:B------:R-:W-:Y:S01]  /*1a40*/  IMAD.MOV.U32 R11, RZ, RZ, R14 ;  /* 0x000000ffff0b7224 */ /* 0x000fe200078e000e */
[----:B----4-:R-:W-:-:S13]  /*1a50*/  ISETP.NE.AND P0, PT, R14, R9, PT ;  /* 0x000000090e00720c */ /* 0x010fda0003f05270 */
[----:B------:R-:W-:Y:S05]  /*1a60*/  @P0 BRA `(.L_x_17) ;  /* 0xffffffe400e40947 */ /* 0x000fea000383ffff */
.L_x_5:
[----:B------:R-:W-:-:S13]  /*1a70*/  ISETP.NE.AND P0, PT, R8, -0x1, PT ;  /* 0xffffffff0800780c */ /* 0x000fda0003f05270 */
[----:B------:R-:W-:Y:S05]  /*1a80*/  @!P0 BRA `(.L_x_18) ;  /* 0x0000000400448947 */ /* 0x000fea0003800000 */
[----:B------:R-:W-:-:S13]  /*1a90*/  ISETP.GE.AND P0, PT, R8, R9, PT ;  /* 0x000000090800720c */ /* 0x000fda0003f06270 */
[----:B------:R-:W-:Y:S05]  /*1aa0*/  @P0 EXIT ;  /* 0x000000000000094d */ /* 0x000fea0003800000 */
[--C-:B------:R-:W-:Y:S01]  /*1ab0*/  IMAD.IADD R0, R9, 0x1, -R8.reuse ;  /* 0x0000000109007824 */ /* 0x100fe200078e0a08 */
[----:B------:R-:W-:Y:S01]  /*1ac0*/  BSSY.RECONVERGENT B0, `(.L_x_19) ;  /* 0x0000019000007945 */ /* 0x000fe20003800200 */
[----:B------:R-:W-:Y:S02]  /*1ad0*/  IMAD.IADD R6, R8, 0x1, -R9 ;  /* 0x0000000108067824 */ /* 0x000fe400078e0a09 */
[----:B------:R-:W-:Y:S01]  /*1ae0*/  IMAD.MOV.U32 R13, RZ, RZ, R8 ;  /* 0x000000ffff0d7224 */ /* 0x000fe200078e0008 */
[----:B------:R-:W-:Y:S02]  /*1af0*/  LOP3.LUT P1, R0, R0, 0x3, RZ, 0xc0, !PT ;  /* 0x0000000300007812 */ /* 0x000fe4000782c0ff */
[----:B------:R-:W-:-:S11]  /*1b00*/  ISETP.GT.U32.AND P0, PT, R6, -0x4, PT ;  /* 0xfffffffc0600780c */ /* 0x000fd60003f04070 */
[----:B------:R-:W-:Y:S05]  /*1b10*/  @!P1 BRA `(.L_x_20) ;  /* 0x00000000004c9947 */ /* 0x000fea0003800000 */
[----:B------:R-:W-:Y:S02]  /*1b20*/  IMAD.MOV R0, RZ, RZ, -R0 ;  /* 0x000000ffff007224 */ /* 0x000fe400078e0a00 */
[----:B------:R-:W-:Y:S02]  /*1b30*/  IMAD.MOV.U32 R12, RZ, RZ, RZ ;  /* 0x000000ffff0c7224 */ /* 0x000fe400078e00ff */
[----:B------:R-:W-:-:S07]  /*1b40*/  IMAD.MOV.U32 R13, RZ, RZ, R8 ;  /* 0x000000ffff0d7224 */ /* 0x000fce00078e0008 */
.L_x_21:
[----:B------:R-:W-:-:S06]  /*1b50*/  IMAD.WIDE R10, R13, 0x4, R4 ;  /* 0x000000040d0a7825 */ /* 0x000fcc00078e0204 */
[----:B------:R-:W2:Y:S01]  /*1b60*/  LDG.E R11, desc[UR4][R10.64] ;  /* 0x000000040a0b7981 */ /* 0x000ea2000c1e1900 */
[----:B0-----:R-:W-:Y:S01]  /*1b70*/  I2FP.F32.S32 R6, R12 ;  /* 0x0000000c00067245 */ /* 0x001fe20000201400 */
[----:B------:R-:W-:Y:S02]  /*1b80*/  VIADD R0, R0, 0x1 ;  /* 0x0000000100007836 */ /* 0x000fe40000000000 */
[----:B------:R-:W-:Y:S02]  /*1b90*/  VIADD R12, R12, 0x1 ;  /* 0x000000010c0c7836 */ /* 0x000fe40000000000 */
[----:B------:R-:W-:-:S05]  /*1ba0*/  FMUL R6, R6, R6 ;  /* 0x0000000606067220 */ /* 0x000fca0000400000 */
[C---:B------:R-:W-:Y:S02]  /*1bb0*/  FSETP.NEU.AND P1, PT, R6.reuse, RZ, PT ;  /* 0x000000ff0600720b */ /* 0x040fe40003f2d000 */
[----:B--2---:R-:W-:Y:S02]  /*1bc0*/  FSETP.NEU.AND P2, PT, R11, RZ, PT ;  /* 0x000000ff0b00720b */ /* 0x004fe40003f4d000 */
[----:B------:R-:W-:-:S04]  /*1bd0*/  LOP3.LUT R7, R6, 0x80000000, R11, 0xb8, !PT ;  /* 0x8000000006077812 */ /* 0x000fc800078eb80b */
[----:B------:R-:W-:Y:S01]  /*1be0*/  FSEL R14, R7, RZ, P2 ;  /* 0x000000ff070e7208 */ /* 0x000fe20001000000 */
[----:B------:R-:W-:-:S03]  /*1bf0*/  IMAD.WIDE R6, R13, 0x4, R2 ;  /* 0x000000040d067825 */ /* 0x000fc600078e0202 */
[----:B------:R-:W-:Y:S01]  /*1c00*/  FSEL R15, R14, RZ, P1 ;  /* 0x000000ff0e0f7208 */ /* 0x000fe20000800000 */
[----:B------:R-:W-:Y:S01]  /*1c10*/  VIADD R13, R13, 0x1 ;  /* 0x000000010d0d7836 */ /* 0x000fe20000000000 */
[----:B------:R-:W-:-:S03]  /*1c20*/  ISETP.NE.AND P1, PT, R0, RZ, PT ;  /* 0x000000ff0000720c */ /* 0x000fc60003f25270 */
[----:B------:R0:W-:Y:S10]  /*1c30*/  STG.E desc[UR4][R6.64], R15 ;  /* 0x0000000f06007986 */ /* 0x0001f4000c101904 */
[----:B------:R-:W-:Y:S05]  /*1c40*/  @P1 BRA `(.L_x_21) ;  /* 0xfffffffc00c01947 */ /* 0x000fea000383ffff */
.L_x_20:
[----:B------:R-:W-:Y:S05]  /*1c50*/  BSYNC.RECONVERGENT B0 ;  /* 0x0000000000007941 */ /* 0x000fea0003800200 */
.L_x_19:
[----:B------:R-:W-:Y:S05]  /*1c60*/  @P0 EXIT ;  /* 0x000000000000094d */ /* 0x000fea0003800000 */
[C---:B------:R-:W-:Y:S02]  /*1c70*/  VIADD R11, R13.reuse, 0x1 ;  /* 0x000000010d0b7836 */ /* 0x040fe40000000000 */
[----:B------:R-:W-:Y:S02]  /*1c80*/  IMAD.IADD R0, R13, 0x1, -R9 ;  /* 0x000000010d007824 */ /* 0x000fe400078e0a09 */
[----:B------:R-:W-:-:S07]  /*1c90*/  IMAD.IADD R10, R11, 0x1, -R8 ;  /* 0x000000010b0a7824 */ /* 0x000fce00078e0a08 */
.L_x_22:
[----:B-1----:R-:W-:-:S04]  /*1ca0*/  VIADD R9, R11, 0xffffffff ;  /* 0xffffffff0b097836 */ /* 0x002fc80000000000 */
[----:B0-----:R-:W-:-:S05]  /*1cb0*/  IMAD.WIDE R6, R9, 0x4, R4 ;  /* 0x0000000409067825 */ /* 0x001fca00078e0204 */
[----:B------:R-:W2:Y:S01]  /*1cc0*/  LDG.E R13, desc[UR4][R6.64] ;  /* 0x00000004060d7981 */ /* 0x000ea2000c1e1900 */
[----:B------:R-:W-:-:S05]  /*1cd0*/  VIADD R8, R10, 0xffffffff ;  /* 0xffffffff0a087836 */ /* 0x000fca0000000000 */
[----:B------:R-:W-:-:S05]  /*1ce0*/  I2FP.F32.S32 R8, R8 ;  /* 0x0000000800087245 */ /* 0x000fca0000201400 */
[----:B------:R-:W-:-:S05]  /*1cf0*/  FMUL R8, R8, R8 ;  /* 0x0000000808087220 */ /* 0x000fca0000400000 */
[C---:B------:R-:W-:Y:S02]  /*1d00*/  FSETP.NEU.AND P0, PT, R8.reuse, RZ, PT ;  /* 0x000000ff0800720b */ /* 0x040fe40003f0d000 */
[----:B--2---:R-:W-:Y:S02]  /*1d10*/  FSETP.NEU.AND P1, PT, R13, RZ, PT ;  /* 0x000000ff0d00720b */ /* 0x004fe40003f2d000 */
[----:B------:R-:W-:Y:S01]  /*1d20*/  LOP3.LUT R13, R8, 0x80000000, R13, 0xb8, !PT ;  /* 0x80000000080d7812 */ /* 0x000fe200078eb80d */
[----:B------:R-:W-:-:S03]  /*1d30*/  IMAD.WIDE R8, R9, 0x4, R2 ;  /* 0x0000000409087825 */ /* 0x000fc600078e0202 */
[----:B------:R-:W-:-:S04]  /*1d40*/  FSEL R13, R13, RZ, P1 ;  /* 0x000000ff0d0d7208 */ /* 0x000fc80000800000 */
[----:B------:R-:W-:-:S05]  /*1d50*/  FSEL R13, R13, RZ, P0 ;  /* 0x000000ff0d0d7208 */ /* 0x000fca0000000000 */
[----:B------:R0:W-:Y:S04]  /*1d60*/  STG.E desc[UR4][R8.64], R13 ;  /* 0x0000000d08007986 */ /* 0x0001e8000c101904 */
[----:B------:R-:W2:Y:S01]  /*1d70*/  LDG.E R15, desc[UR4][R6.64+0x4] ;  /* 0x00000404060f7981 */ /* 0x000ea2000c1e1900 */
        /* <DEDUP_REMOVED lines=8> */
[----:B---3--:R-:W2:Y:S01]  /*1e00*/  LDG.E R17, desc[UR4][R6.64+0x8] ;  /* 0x0000080406117981 */ /* 0x008ea2000c1e1900 */
        /* <DEDUP_REMOVED lines=21> */
[----:B------:R-:W-:Y:S05]  /*1f60*/  @!P0 EXIT ;  /* 0x000000000000894d */ /* 0x000fea0003800000 */
[----:B------:R-:W-:Y:S02]  /*1f70*/  VIADD R10, R10, 0x4 ;  /* 0x000000040a0a7836 */ /* 0x000fe40000000000 */
[----:B------:R-:W-:Y:S01]  /*1f80*/  VIADD R11, R11, 0x4 ;  /* 0x000000040b0b7836 */ /* 0x000fe20000000000 */
[----:B------:R-:W-:Y:S06]  /*1f90*/  BRA `(.L_x_22) ;  /* 0xfffffffc00407947 */ /* 0x000fec000383ffff */
.L_x_18:
[----:B------:R0:W5:Y:S01]  /*1fa0*/  LDG.E R5, desc[UR4][R4.64] ;  /* 0x0000000404057981 */ /* 0x000162000c1e1900 */
[----:B------:R-:W1:Y:S01]  /*1fb0*/  LDCU UR6, c[0x0][0x398] ;  /* 0x00007300ff0677ac */ /* 0x000e620008000800 */
[----:B------:R-:W-:Y:S02]  /*1fc0*/  ISETP.GE.AND P0, PT, R9, 0x1, PT ;  /* 0x000000010900780c */ /* 0x000fe40003f06270 */
[----:B------:R-:W-:Y:S02]  /*1fd0*/  I2FP.F32.S32 R0, R9 ;  /* 0x0000000900007245 */ /* 0x000fe40000201400 */
[----:B-1----:R-:W-:-:S04]  /*1fe0*/  I2FP.F32.S32 R11, UR6 ;  /* 0x00000006000b7c45 */ /* 0x002fc80008201400 */
[----:B------:R-:W-:-:S05]  /*1ff0*/  FMNMX R0, R0, R11, !PT ;  /* 0x0000000b00007209 */ /* 0x000fca0007800000 */
[----:B------:R-:W-:-:S04]  /*2000*/  FADD R0, R0, R0 ;  /* 0x0000000000007221 */ /* 0x000fc80000000000 */
[----:B------:R-:W-:Y:S01]  /*2010*/  FMUL R0, R0, R0 ;  /* 0x0000000000007220 */ /* 0x000fe20000400000 */
[----:B0-----:R-:W-:Y:S06]  /*2020*/  @!P0 EXIT ;  /* 0x000000000000894d */ /* 0x001fec0003800000 */
[----:B------:R-:W-:Y:S01]  /*2030*/  ISETP.GE.U32.AND P3, PT, R9, 0x10, PT ;  /* 0x000000100900780c */ /* 0x000fe20003f66070 */
[----:B------:R-:W-:Y:S01]  /*2040*/  IMAD.MOV.U32 R13, RZ, RZ, RZ ;  /* 0x000000ffff0d7224 */ /* 0x000fe200078e00ff */
[----:B-----5:R-:W-:Y:S02]  /*2050*/  FSETP.NEU.AND P2, PT, R5, RZ, PT ;  /* 0x000000ff0500720b */ /* 0x020fe40003f4d000 */
[C---:B------:R-:W-:Y:S02]  /*2060*/  LOP3.LUT R5, R0.reuse, 0x80000000, R5, 0xb8, !PT ;  /* 0x8000000000057812 */ /* 0x040fe400078eb805 */
[----:B------:R-:W-:Y:S02]  /*2070*/  LOP3.LUT R10, R9, 0xf, RZ, 0xc0, !PT ;  /* 0x0000000f090a7812 */ /* 0x000fe400078ec0ff */
[----:B------:R-:W-:Y:S02]  /*2080*/  FSETP.NEU.AND P1, PT, R0, RZ, PT ;  /* 0x000000ff0000720b */ /* 0x000fe40003f2d000 */
[----:B------:R-:W-:-:S02]  /*2090*/  FSEL R5, R5, RZ, P2 ;  /* 0x000000ff05057208 */ /* 0x000fc40001000000 */
[----:B------:R-:W-:Y:S02]  /*20a0*/  ISETP.NE.AND P0, PT, R10, RZ, PT ;  /* 0x000000ff0a00720c */ /* 0x000fe40003f05270 */
[----:B------:R-:W-:Y:S01]  /*20b0*/  FSEL R11, R5, RZ, P1 ;  /* 0x000000ff050b7208 */ /* 0x000fe20000800000 */
[----:B------:R-:W-:Y:S10]  /*20c0*/  @!P3 BRA `(.L_x_23) ;  /* 0x000000000074b947 */ /* 0x000ff40003800000 */
[----:B------:R-:W0:Y:S01]  /*20d0*/  LDCU.64 UR6, c[0x0][0x388] ;  /* 0x00007100ff0677ac */ /* 0x000e220008000a00 */
[----:B------:R-:W-:-:S05]  /*20e0*/  LOP3.LUT R13, R9, 0x7ffffff0, RZ, 0xc0, !PT ;  /* 0x7ffffff0090d7812 */ /* 0x000fca00078ec0ff */
[----:B------:R-:W-:Y:S01]  /*20f0*/  IMAD.MOV R0, RZ, RZ, -R13 ;  /* 0x000000ffff007224 */ /* 0x000fe200078e0a0d */
[----:B0-----:R-:W-:-:S04]  /*2100*/  IADD3 R8, P2, PT, R6, UR6, RZ ;  /* 0x0000000606087c10 */ /* 0x001fc8000ff5e0ff */
[----:B------:R-:W-:-:S04]  /*2110*/  IADD3 R8, P1, PT, R8, 0x20, RZ ;  /* 0x0000002008087810 */ /* 0x000fc80007f3e0ff */
[----:B------:R-:W-:-:S09]  /*2120*/  IADD3.X R15, PT, PT, RZ, UR7, R7, P1, P2 ;  /* 0x00000007ff0f7c10 */ /* 0x000fd20008fe4407 */
.L_x_24:
[----:B0-----:R-:W-:Y:S02]  /*2130*/  IMAD.MOV.U32 R4, RZ, RZ, R8 ;  /* 0x000000ffff047224 */ /* 0x001fe400078e0008 */
[----:B------:R-:W-:Y:S02]  /*2140*/  IMAD.MOV.U32 R5, RZ, RZ, R15 ;  /* 0x000000ffff057224 */ /* 0x000fe400078e000f */
[----:B------:R-:W-:Y:S01]  /*2150*/  VIADD R0, R0, 0x10 ;  /* 0x0000001000007836 */ /* 0x000fe20000000000 */
[----:B------:R-:W-:Y:S02]  /*2160*/  IADD3 R8, P2, PT, R4, 0x40, RZ ;  /* 0x0000004004087810 */ /* 0x000fe40007f5e0ff */
[----:B------:R0:W-:Y:S02]  /*2170*/  STG.E desc[UR4][R4.64+-0x20], R11 ;  /* 0xffffe00b04007986 */ /* 0x0001e4000c101904 */
[----:B------:R-:W-:Y:S01]  /*2180*/  ISETP.NE.AND P1, PT, R0, RZ, PT ;  /* 0x000000ff0000720c */ /* 0x000fe20003f25270 */
[----:B------:R-:W-:Y:S01]  /*2190*/  IMAD.X R15, RZ, RZ, R5, P2 ;  /* 0x000000ffff0f7224 */ /* 0x000fe200010e0605 */
[----:B------:R0:W-:Y:S04]  /*21a0*/  STG.E desc[UR4][R4.64+-0x1c], R11 ;  /* 0xffffe40b04007986 */ /* 0x0001e8000c101904 */
        /* <DEDUP_REMOVED lines=13> */
[----:B------:R0:W-:Y:S01]  /*2280*/  STG.E desc[UR4][R4.64+0x1c], R11 ;  /* 0x00001c0b04007986 */ /* 0x0001e2000c101904 */
[----:B------:R-:W-:Y:S05]  /*2290*/  @P1 BRA `(.L_x_24) ;  /* 0xfffffffc00a41947 */ /* 0x000fea000383ffff */
.L_x_23:
[----:B------:R-:W-:Y:S05]  /*22a0*/  @!P0 EXIT ;  /* 0x000000000000894d */ /* 0x000fea0003800000 */
[----:B------:R-:W-:Y:S02]  /*22b0*/  ISETP.GE.U32.AND P0, PT, R10, 0x8, PT ;  /* 0x000000080a00780c */ /* 0x000fe40003f06070 */
[----:B------:R-:W-:-:S04]  /*22c0*/  LOP3.LUT R0, R9, 0x7, RZ, 0xc0, !PT ;  /* 0x0000000709007812 */ /* 0x000fc800078ec0ff */
[----:B------:R-:W-:-:S07]  /*22d0*/  ISETP.NE.AND P1, PT, R0, RZ, PT ;  /* 0x000000ff0000720c */ /* 0x000fce0003f25270 */
[----:B------:R-:W-:Y:S06]  /*22e0*/  @!P0 BRA `(.L_x_25) ;  /* 0x0000000000288947 */ /* 0x000fec0003800000 */
[----:B0-----:R-:W-:-:S04]  /*22f0*/  IMAD.WIDE.U32 R4, R13, 0x4, R2 ;  /* 0x000000040d047825 */ /* 0x001fc800078e0002 */
[----:B------:R-:W-:Y:S01]  /*2300*/  VIADD R13, R13, 0x8 ;  /* 0x000000080d0d7836 */ /* 0x000fe20000000000 */
[----:B------:R1:W-:Y:S04]  /*2310*/  STG.E desc[UR4][R4.64], R11 ;  /* 0x0000000b04007986 */ /* 0x0003e8000c101904 */
[----:B------:R1:W-:Y:S04]  /*2320*/  STG.E desc[UR4][R4.64+0x4], R11 ;  /* 0x0000040b04007986 */ /* 0x0003e8000c101904 */
[----:B------:R1:W-:Y:S04]  /*2330*/  STG.E desc[UR4][R4.64+0x8], R11 ;  /* 0x0000080b04007986 */ /* 0x0003e8000c101904 */
[----:B------:R1:W-:Y:S04]  /*2340*/  STG.E desc[UR4][R4.64+0xc], R11 ;  /* 0x00000c0b04007986 */ /* 0x0003e8000c101904 */
[----:B------:R1:W-:Y:S04]  /*2350*/  STG.E desc[UR4][R4.64+0x10], R11 ;  /* 0x0000100b04007986 */ /* 0x0003e8000c101904 */
[----:B------:R1:W-:Y:S04]  /*2360*/  STG.E desc[UR4][R4.64+0x14], R11 ;  /* 0x0000140b04007986 */ /* 0x0003e8000c101904 */
[----:B------:R1:W-:Y:S04]  /*2370*/  STG.E desc[UR4][R4.64+0x18], R11 ;  /* 0x0000180b04007986 */ /* 0x0003e8000c101904 */
[----:B------:R1:W-:Y:S02]  /*2380*/  STG.E desc[UR4][R4.64+0x1c], R11 ;  /* 0x00001c0b04007986 */ /* 0x0003e4000c101904 */
.L_x_25:
[----:B------:R-:W-:Y:S05]  /*2390*/  @!P1 EXIT ;  /* 0x000000000000994d */ /* 0x000fea0003800000 */
[----:B------:R-:W-:Y:S02]  /*23a0*/  ISETP.GE.U32.AND P0, PT, R0, 0x4, PT ;  /* 0x000000040000780c */ /* 0x000fe40003f06070 */
[----:B------:R-:W-:-:S04]  /*23b0*/  LOP3.LUT R9, R9, 0x3, RZ, 0xc0, !PT ;  /* 0x0000000309097812 */ /* 0x000fc800078ec0ff */
[----:B------:R-:W-:-:S07]  /*23c0*/  ISETP.NE.AND P1, PT, R9, RZ, PT ;  /* 0x000000ff0900720c */ /* 0x000fce0003f25270 */
[----:B------:R-:W-:-:S05]  /*23d0*/  @P0 IMAD.WIDE.U32 R2, R13, 0x4, R2 ;  /* 0x000000040d020825 */ /* 0x000fca00078e0002 */
[----:B------:R2:W-:Y:S04]  /*23e0*/  @P0 STG.E desc[UR4][R2.64], R11 ;  /* 0x0000000b02000986 */ /* 0x0005e8000c101904 */
[----:B------:R2:W-:Y:S04]  /*23f0*/  @P0 STG.E desc[UR4][R2.64+0x4], R11 ;  /* 0x0000040b02000986 */ /* 0x0005e8000c101904 */
[----:B------:R2:W-:Y:S04]  /*2400*/  @P0 STG.E desc[UR4][R2.64+0x8], R11 ;  /* 0x0000080b02000986 */ /* 0x0005e8000c101904 */
[----:B------:R2:W-:Y:S01]  /*2410*/  @P0 STG.E desc[UR4][R2.64+0xc], R11 ;  /* 0x00000c0b02000986 */ /* 0x0005e2000c101904 */
[----:B------:R-:W-:Y:S05]  /*2420*/  @!P1 EXIT ;  /* 0x000000000000994d */ /* 0x000fea0003800000 */
[----:B------:R-:W4:Y:S01]  /*2430*/  LDCU.64 UR6, c[0x0][0x388] ;  /* 0x00007100ff0677ac */ /* 0x000f220008000a00 */
[----:B------:R-:W-:Y:S02]  /*2440*/  @P0 VIADD R13, R13, 0x4 ;  /* 0x000000040d0d0836 */ /* 0x000fe40000000000 */
[----:B------:R-:W-:Y:S02]  /*2450*/  IMAD.MOV R9, RZ, RZ, -R9 ;  /* 0x000000ffff097224 */ /* 0x000fe400078e0a09 */
[----:B------:R-:W-:-:S03]  /*2460*/  IMAD.WIDE.U32 R6, R13, 0x4, R6 ;  /* 0x000000040d067825 */ /* 0x000fc600078e0006 */
[----:B----4-:R-:W-:-:S04]  /*2470*/  IADD3 R0, P0, PT, R6, UR6, RZ ;  /* 0x0000000606007c10 */ /* 0x010fc8000ff1e0ff */
[----:B------:R-:W-:-:S09]  /*2480*/  IADD3.X R7, PT, PT, R7, UR7, RZ, P0, !PT ;  /* 0x0000000707077c10 */ /* 0x000fd200087fe4ff */
.L_x_26:
[----:B--2---:R-:W-:Y:S01]  /*2490*/  IMAD.MOV.U32 R2, RZ, RZ, R0 ;  /* 0x000000ffff027224 */ /* 0x004fe200078e0000 */
[----:B------:R-:W-:Y:S01]  /*24a0*/  IADD3 R0, P1, PT, R0, 0x4, RZ ;  /* 0x0000000400007810 */ /* 0x000fe20007f3e0ff */
[--C-:B------:R-:W-:Y:S02]  /*24b0*/  IMAD.MOV.U32 R3, RZ, RZ, R7.reuse ;  /* 0x000000ffff037224 */ /* 0x100fe400078e0007 */
[----:B------:R-:W-:Y:S02]  /*24c0*/  VIADD R9, R9, 0x1 ;  /* 0x0000000109097836 */ /* 0x000fe40000000000 */
[----:B------:R-:W-:Y:S01]  /*24d0*/  IMAD.X R7, RZ, RZ, R7, P1 ;  /* 0x000000ffff077224 */ /* 0x000fe200008e0607 */
[----:B------:R4:W-:Y:S02]  /*24e0*/  STG.E desc[UR4][R2.64], R11 ;  /* 0x0000000b02007986 */ /* 0x0009e4000c101904 */
[----:B------:R-:W-:-:S13]  /*24f0*/  ISETP.NE.AND P0, PT, R9, RZ, PT ;  /* 0x000000ff0900720c */ /* 0x000fda0003f05270 */
[----:B----4-:R-:W-:Y:S05]  /*2500*/  @P0 BRA `(.L_x_26) ;  /* 0xfffffffc00e00947 */ /* 0x010fea000383ffff */
[----:B------:R-:W-:Y:S05]  /*2510*/  EXIT ;  /* 0x000000000000794d */ /* 0x000fea0003800000 */
.L_x_27:
        /* <DEDUP_REMOVED lines=14> */
.L_x_51:


//--------------------- .text._Z19implicit_first_passPfS_iii --------------------------
	.section	.text._Z19implicit_first_passPfS_iii,"ax",@progbits
	.align	128
        .global         _Z19implicit_first_passPfS_iii
        .type           _Z19implicit_first_passPfS_iii,@function
        .size           _Z19implicit_first_passPfS_iii,(.L_x_52 - _Z19implicit_first_passPfS_iii)
        .other          _Z19implicit_first_passPfS_iii,@"STO_CUDA_ENTRY STV_DEFAULT"
_Z19implicit_first_passPfS_iii:
.text._Z19implicit_first_passPfS_iii:
        /* <DEDUP_REMOVED lines=9> */
[----:B------:R-:W1:Y:S01]  /*0090*/  LDCU.128 UR8, c[0x0][0x380] ;  /* 0x00007000ff0877ac */ /* 0x000e620008000c00 */
[----:B------:R-:W2:Y:S01]  /*00a0*/  LDCU.64 UR4, c[0x0][0x358] ;  /* 0x00006b00ff0477ac */ /* 0x000ea20008000a00 */
[----:B0-----:R-:W-:Y:S02]  /*00b0*/  IMAD.U32 R13, RZ, RZ, UR6 ;  /* 0x00000006ff0d7e24 */ /* 0x001fe4000f8e00ff */
[----:B------:R-:W-:Y:S02]  /*00c0*/  IMAD R6, R0, UR7, RZ ;  /* 0x0000000700067c24 */ /* 0x000fe4000f8e02ff */
[----:B------:R-:W-:Y:S01]  /*00d0*/  IMAD.MOV.U32 R0, RZ, RZ, -0x1 ;  /* 0xffffffffff007424 */ /* 0x000fe200078e00ff */
        /* <DEDUP_REMOVED lines=8> */
[----:B------:R-:W-:Y:S02]  /*0160*/  IMAD.MOV.U32 R8, RZ, RZ, -0x1 ;  /* 0xffffffffff087424 */ /* 0x000fe400078e00ff */
[----:B------:R-:W-:Y:S01]  /*0170*/  IMAD.MOV.U32 R9, RZ, RZ, RZ ;  /* 0x000000ffff097224 */ /* 0x000fe200078e00ff */
[C---:B--2---:R-:W-:Y:S02]  /*0180*/  ISETP.GT.AND P0, PT, R0.reuse, -0x1, PT ;  /* 0xffffffff0000780c */ /* 0x044fe40003f04270 */
[----:B------:R-:W-:Y:S01]  /*0190*/  FSETP.NEU.AND P1, PT, R0, RZ, PT ;  /* 0x000000ff0000720b */ /* 0x000fe20003f2d000 */
[----:B------:R-:W-:Y:S01]  /*01a0*/  IMAD.MOV.U32 R0, RZ, RZ, -0x1 ;  /* 0xffffffffff007424 */ /* 0x000fe200078e00ff */
[----:B------:R-:W-:-:S04]  /*01b0*/  SEL R8, R8, 0x1, !P0 ;  /* 0x0000000108087807 */ /* 0x000fc80004000000 */
[----:B------:R-:W-:-:S07]  /*01c0*/  SEL R8, R8, RZ, P1 ;  /* 0x000000ff08087207 */ /* 0x000fce0000800000 */
.L_x_38:
[----:B------:R-:W-:-:S06]  /*01d0*/  IMAD.WIDE.U32 R10, R9, 0x4, R2 ;  /* 0x00000004090a7825 */ /* 0x000fcc00078e0002 */
[----:B------:R-:W2:Y:S01]  /*01e0*/  LDG.E R10, desc[UR4][R10.64] ;  /* 0x000000040a0a7981 */ /* 0x000ea2000c1e1900 */
[----:B------:R-:W-:Y:S01]  /*01f0*/  IMAD.MOV.U32 R12, RZ, RZ, -0x1 ;  /* 0xffffffffff0c7424 */ /* 0x000fe200078e00ff */
[----:B------:R-:W-:Y:S01]  /*0200*/  BSSY.RECONVERGENT B0, `(.L_x_29) ;  /* 0x0000088000007945 */ /* 0x000fe20003800200 */
[----:B------:R-:W-:Y:S01]  /*0210*/  IMAD.MOV.U32 R15, RZ, RZ, R0 ;  /* 0x000000ffff0f7224 */ /* 0x000fe200078e0000 */
[C---:B--2---:R-:W-:Y:S02]  /*0220*/  ISETP.GT.AND P0, PT, R10.reuse, -0x1, PT ;  /* 0xffffffff0a00780c */ /* 0x044fe40003f04270 */
[----:B------:R-:W-:Y:S02]  /*0230*/  FSETP.NEU.AND P1, PT, R10, RZ, PT ;  /* 0x000000ff0a00720b */ /* 0x000fe40003f2d000 */
[----:B------:R-:W-:-:S04]  /*0240*/  SEL R12, R12, 0x1, !P0 ;  /* 0x000000010c0c7807 */ /* 0x000fc80004000000 */
[----:B------:R-:W-:Y:S01]  /*0250*/  SEL R13, R12, RZ, P1 ;  /* 0x000000ff0c0d7207 */ /* 0x000fe20000800000 */
[----:B------:R-:W-:-:S03]  /*0260*/  IMAD.MOV.U32 R12, RZ, RZ, R8 ;  /* 0x000000ffff0c7224 */ /* 0x000fc600078e0008 */
[----:B------:R-:W-:Y:S01]  /*0270*/  ISETP.NE.AND P0, PT, R13, R8, PT ;  /* 0x000000080d00720c */ /* 0x000fe20003f05270 */
[----:B------:R-:W-:-:S12]  /*0280*/  IMAD.MOV.U32 R8, RZ, RZ, R13 ;  /* 0x000000ffff087224 */ /* 0x000fd800078e000d */
[----:B------:R-:W-:Y:S01]  /*0290*/  @!P0 VIADD R0, R9, 0x1 ;  /* 0x0000000109008836 */ /* 0x000fe20000000000 */
[----:B------:R-:W-:-:S04]  /*02a0*/  @!P0 ISETP.NE.AND P1, PT, R12, RZ, PT ;  /* 0x000000ff0c00820c */ /* 0x000fc80003f25270 */
[----:B------:R-:W-:Y:S01]  /*02b0*/  @!P0 SEL R0, R0, R15, !P1 ;  /* 0x0000000f00008207 */ /* 0x000fe20004800000 */
[----:B------:R-:W-:Y:S08]  /*02c0*/  @!P0 BRA `(.L_x_30) ;  /* 0x0000000400ec8947 */ /* 0x000ff00003800000 */
[----:B------:R-:W-:Y:S01]  /*02d0*/  ISETP.NE.AND P0, PT, R15, -0x1, PT ;  /* 0xffffffff0f00780c */ /* 0x000fe20003f05270 */
[----:B------:R-:W-:Y:S01]  /*02e0*/  VIADD R0, R9, 0xffffffff ;  /* 0xffffffff09007836 */ /* 0x000fe20000000000 */
[----:B------:R-:W-:-:S13]  /*02f0*/  ISETP.NE.AND P1, PT, R12, RZ, PT ;  /* 0x000000ff0c00720c */ /* 0x000fda0003f25270 */
[----:B------:R-:W-:Y:S01]  /*0300*/  @P1 IMAD.MOV R0, RZ, RZ, R9 ;  /* 0x000000ffff001224 */ /* 0x000fe200078e0209 */
[----:B------:R-:W-:Y:S06]  /*0310*/  @!P0 BRA `(.L_x_31) ;  /* 0x0000000000648947 */ /* 0x000fec0003800000 */
[----:B------:R-:W-:Y:S01]  /*0320*/  ISETP.GE.AND P0, PT, R0, R15, PT ;  /* 0x0000000f0000720c */ /* 0x000fe20003f06270 */
[----:B------:R-:W-:-:S12]  /*0330*/  BSSY.RECONVERGENT B1, `(.L_x_32) ;  /* 0x0000016000017945 */ /* 0x000fd80003800200 */
[----:B------:R-:W-:Y:S05]  /*0340*/  @!P0 BRA `(.L_x_33) ;  /* 0x0000000000508947 */ /* 0x000fea0003800000 */
[----:B------:R-:W-:Y:S02]  /*0350*/  IMAD.IADD R14, R0, 0x1, -R15 ;  /* 0x00000001000e7824 */ /* 0x000fe400078e0a0f */
[----:B------:R-:W-:-:S07]  /*0360*/  IMAD.MOV.U32 R16, RZ, RZ, -0x1 ;  /* 0xffffffffff107424 */ /* 0x000fce00078e00ff */
.L_x_34:
[----:B------:R-:W-:-:S06]  /*0370*/  IMAD.WIDE R12, R15, 0x4, R2 ;  /* 0x000000040f0c7825 */ /* 0x000fcc00078e0202 */
[----:B------:R-:W2:Y:S01]  /*0380*/  LDG.E R13, desc[UR4][R12.64] ;  /* 0x000000040c0d7981 */ /* 0x000ea2000c1e1900 */
[----:B------:R-:W-:Y:S01]  /*0390*/  VIADD R16, R16, 0x1 ;  /* 0x0000000110107836 */ /* 0x000fe20000000000 */
[----:B0-----:R-:W-:Y:S01]  /*03a0*/  I2FP.F32.S32 R11, R14 ;  /* 0x0000000e000b7245 */ /* 0x001fe20000201400 */
[----:B------:R-:W-:-:S03]  /*03b0*/  VIADD R14, R14, 0xffffffff ;  /* 0xffffffff0e0e7836 */ /* 0x000fc60000000000 */
[----:B------:R-:W-:-:S04]  /*03c0*/  I2FP.F32.S32 R10, R16 ;  /* 0x00000010000a7245 */ /* 0x000fc80000201400 */
[----:B------:R-:W-:-:S05]  /*03d0*/  FMNMX R10, R10, R11, PT ;  /* 0x0000000b0a0a7209 */ /* 0x000fca0003800000 */
[----:B------:R-:W-:-:S05]  /*03e0*/  FMUL R10, R10, R10 ;  /* 0x0000000a0a0a7220 */ /* 0x000fca0000400000 */
[C---:B------:R-:W-:Y:S02]  /*03f0*/  FSETP.NEU.AND P0, PT, R10.reuse, RZ, PT ;  /* 0x000000ff0a00720b */ /* 0x040fe40003f0d000 */
[----:B--2---:R-:W-:Y:S02]  /*0400*/  FSETP.NEU.AND P1, PT, R13, RZ, PT ;  /* 0x000000ff0d00720b */ /* 0x004fe40003f2d000 */
[----:B------:R-:W-:-:S04]  /*0410*/  LOP3.LUT R11, R10, 0x80000000, R13, 0xb8, !PT ;  /* 0x800000000a0b7812 */ /* 0x000fc800078eb80d */
[----:B------:R-:W-:Y:S01]  /*0420*/  FSEL R17, R11, RZ, P1 ;  /* 0x000000ff0b117208 */ /* 0x000fe20000800000 */
[----:B------:R-:W-:-:S03]  /*0430*/  IMAD.WIDE R10, R15, 0x4, R4 ;  /* 0x000000040f0a7825 */ /* 0x000fc600078e0204 */
[----:B------:R-:W-:Y:S02]  /*0440*/  FSEL R17, R17, RZ, P0 ;  /* 0x000000ff11117208 */ /* 0x000fe40000000000 */
[C---:B------:R-:W-:Y:S01]  /*0450*/  ISETP.GE.AND P0, PT, R15.reuse, R0, PT ;  /* 0x000000000f00720c */ /* 0x040fe20003f06270 */
[----:B------:R-:W-:Y:S02]  /*0460*/  VIADD R15, R15, 0x1 ;  /* 0x000000010f0f7836 */ /* 0x000fe40000000000 */
[----:B------:R0:W-:Y:S10]  /*0470*/  STG.E desc[UR4][R10.64], R17 ;  /* 0x000000110a007986 */ /* 0x0001f4000c101904 */
[----:B------:R-:W-:Y:S05]  /*0480*/  @!P0 BRA `(.L_x_34) ;  /* 0xfffffffc00b88947 */ /* 0x000fea000383ffff */
.L_x_33:
[----:B------:R-:W-:Y:S05]  /*0490*/  BSYNC.RECONVERGENT B1 ;  /* 0x0000000000017941 */ /* 0x000fea0003800200 */
.L_x_32:
[----:B------:R-:W-:Y:S05]  /*04a0*/  BRA `(.L_x_30) ;  /* 0x0000000400747947 */ /* 0x000fea0003800000 */
.L_x_31:
[----:B------:R-:W-:-:S13]  /*04b0*/  ISETP.GE.AND P0, PT, R0, 0x1, PT ;  /* 0x000000010000780c */ /* 0x000fda0003f06270 */
[----:B------:R-:W-:Y:S05]  /*04c0*/  @!P0 BRA `(.L_x_30) ;  /* 0x00000004006c8947 */ /* 0x000fea0003800000 */
[C---:B------:R-:W-:Y:S01]  /*04d0*/  ISETP.GE.U32.AND P1, PT, R0.reuse, 0x4, PT ;  /* 0x000000040000780c */ /* 0x040fe20003f26070 */
[----:B------:R-:W-:Y:S01]  /*04e0*/  BSSY.RECONVERGENT B1, `(.L_x_35) ;  /* 0x0000034000017945 */ /* 0x000fe20003800200 */
[----:B------:R-:W-:Y:S01]  /*04f0*/  LOP3.LUT R18, R0, 0x3, RZ, 0xc0, !PT ;  /* 0x0000000300127812 */ /* 0x000fe200078ec0ff */
[----:B------:R-:W-:-:S03]  /*0500*/  IMAD.MOV.U32 R15, RZ, RZ, RZ ;  /* 0x000000ffff0f7224 */ /* 0x000fc600078e00ff */
[----:B------:R-:W-:-:S07]  /*0510*/  ISETP.NE.AND P0, PT, R18, RZ, PT ;  /* 0x000000ff1200720c */ /* 0x000fce0003f05270 */
[----:B------:R-:W-:Y:S06]  /*0520*/  @!P1 BRA `(.L_x_36) ;  /* 0x0000000000bc9947 */ /* 0x000fec0003800000 */
[----:B------:R-:W-:Y:S01]  /*0530*/  LOP3.LUT R15, R0, 0x7ffffffc, RZ, 0xc0, !PT ;  /* 0x7ffffffc000f7812 */ /* 0x000fe200078ec0ff */
[----:B------:R-:W-:-:S07]  /*0540*/  IMAD.MOV.U32 R17, RZ, RZ, RZ ;  /* 0x000000ffff117224 */ /* 0x000fce00078e00ff */
.L_x_37:
[----:B------:R-:W-:-:S05]  /*0550*/  IMAD.WIDE.U32 R10, R17, 0x4, R2 ;  /* 0x00000004110a7825 */ /* 0x000fca00078e0002 */
[----:B0-----:R-:W2:Y:S01]  /*0560*/  LDG.E R13, desc[UR4][R10.64] ;  /* 0x000000040a0d7981 */ /* 0x001ea2000c1e1900 */
        /* <DEDUP_REMOVED lines=43> */
.L_x_36:
[----:B------:R-:W-:Y:S05]  /*0820*/  BSYNC.RECONVERGENT B1 ;  /* 0x0000000000017941 */ /* 0x000fea0003800200 */
.L_x_35:
[----:B------:R-:W-:Y:S05]  /*0830*/  @!P0 BRA `(.L_x_30) ;  /* 0x0000000000908947 */ /* 0x000fea0003800000 */
        /* <DEDUP_REMOVED lines=10> */
[----:B------:R-:W-:Y:S02]  /*08e0*/  FSEL R15, R16, RZ, P0 ;  /* 0x000000ff100f7208 */ /* 0x000fe40000000000 */
[----:B------:R-:W-:-:S03]  /*08f0*/  ISETP.NE.AND P0, PT, R18, 0x1, PT ;  /* 0x000000011200780c */ /* 0x000fc60003f05270 */
[----:B------:R1:W-:Y:S10]  /*0900*/  STG.E desc[UR4][R12.64], R15 ;  /* 0x0000000f0c007986 */ /* 0x0003f4000c101904 */
[----:B------:R-:W-:Y:S05]  /*0910*/  @!P0 BRA `(.L_x_30) ;  /* 0x0000000000588947 */ /* 0x000fea0003800000 */
[----:B------:R-:W2:Y:S01]  /*0920*/  LDG.E R16, desc[UR4][R10.64+0x4] ;  /* 0x000004040a107981 */ /* 0x000ea2000c1e1900 */
[----:B-1----:R-:W-:-:S05]  /*0930*/  VIADD R15, R14, 0x1 ;  /* 0x000000010e0f7836 */ /* 0x002fca0000000000 */
[----:B------:R-:W-:-:S05]  /*0940*/  I2FP.F32.S32 R15, R15 ;  /* 0x0000000f000f7245 */ /* 0x000fca0000201400 */
        /* <DEDUP_REMOVED lines=9> */
[----:B------:R-:W3:Y:S01]  /*09e0*/  LDG.E R11, desc[UR4][R10.64+0x8] ;  /* 0x000008040a0b7981 */ /* 0x000ee2000c1e1900 */
[----:B------:R-:W-:-:S05]  /*09f0*/  VIADD R14, R14, 0x2 ;  /* 0x000000020e0e7836 */ /* 0x000fca0000000000 */
[----:B------:R-:W-:-:S05]  /*0a00*/  I2FP.F32.S32 R14, R14 ;  /* 0x0000000e000e7245 */ /* 0x000fca0000201400 */
[----:B------:R-:W-:-:S05]  /*0a10*/  FMUL R14, R14, R14 ;  /* 0x0000000e0e0e7220 */ /* 0x000fca0000400000 */
[C---:B------:R-:W-:Y:S02]  /*0a20*/  FSETP.NEU.AND P0, PT, R14.reuse, RZ, PT ;  /* 0x000000ff0e00720b */ /* 0x040fe40003f0d000 */
[----:B---3--:R-:W-:Y:S02]  /*0a30*/  FSETP.NEU.AND P1, PT, R11, RZ, PT ;  /* 0x000000ff0b00720b */ /* 0x008fe40003f2d000 */
[----:B--2---:R-:W-:-:S04]  /*0a40*/  LOP3.LUT R15, R14, 0x80000000, R11, 0xb8, !PT ;  /* 0x800000000e0f7812 */ /* 0x004fc800078eb80b */
[----:B------:R-:W-:-:S04]  /*0a50*/  FSEL R15, R15, RZ, P1 ;  /* 0x000000ff0f0f7208 */ /* 0x000fc80000800000 */
[----:B------:R-:W-:-:S05]  /*0a60*/  FSEL R15, R15, RZ, P0 ;  /* 0x000000ff0f0f7208 */ /* 0x000fca0000000000 */
[----:B------:R3:W-:Y:S02]  /*0a70*/  STG.E desc[UR4][R12.64+0x8], R15 ;  /* 0x0000080f0c007986 */ /* 0x0007e4000c101904 */
.L_x_30:
[----:B------:R-:W-:Y:S05]  /*0a80*/  BSYNC.RECONVERGENT B0 ;  /* 0x0000000000007941 */ /* 0x000fea0003800200 */
.L_x_29:
[----:B0123--:R-:W0:Y:S01]  /*0a90*/  LDC R13, c[0x0][0x390] ;  /* 0x0000e400ff0d7b82 */ /* 0x00fe220000000800 */
[----:B------:R-:W-:-:S05]  /*0aa0*/  VIADD R9, R9, 0x1 ;  /* 0x0000000109097836 */ /* 0x000fca0000000000 */
[----:B0-----:R-:W-:-:S13]  /*0ab0*/  ISETP.NE.AND P0, PT, R9, R13, PT ;  /* 0x0000000d0900720c */ /* 0x001fda0003f05270 */
[----:B------:R-:W-:Y:S05]  /*0ac0*/  @P0 BRA `(.L_x_38) ;  /* 0xfffffff400c00947 */ /* 0x000fea000383ffff */
.L_x_28:
        /* <DEDUP_REMOVED lines=14> */
.L_x_42:
        /* <DEDUP_REMOVED lines=16> */
.L_x_41:
[----:B------:R-:W-:Y:S05]  /*0cb0*/  BSYNC.RECONVERGENT B0 ;  /* 0x0000000000007941 */ /* 0x000fea0003800200 */
.L_x_40:
[----:B------:R-:W-:Y:S05]  /*0cc0*/  @P0 EXIT ;  /* 0x000000000000094d */ /* 0x000fea0003800000 */
[C---:B------:R-:W-:Y:S02]  /*0cd0*/  VIADD R11, R15.reuse, 0x1 ;  /* 0x000000010f0b7836 */ /* 0x040fe40000000000 */
[----:B------:R-:W-:Y:S02]  /*0ce0*/  IMAD.IADD R10, R15, 0x1, -R13 ;  /* 0x000000010f0a7824 */ /* 0x000fe400078e0a0d */
[----:B------:R-:W-:-:S07]  /*0cf0*/  IMAD.IADD R0, R11, 0x1, -R0 ;  /* 0x000000010b007824 */ /* 0x000fce00078e0a00 */
.L_x_43:
        /* <DEDUP_REMOVED lines=48> */
.L_x_39:
        /* <DEDUP_REMOVED lines=25> */
.L_x_45:
        /* <DEDUP_REMOVED lines=23> */
.L_x_44:
[----:B------:R-:W-:Y:S05]  /*1300*/  @!P0 EXIT ;  /* 0x000000000000894d */ /* 0x000fea0003800000 */
[----:B------:R-:W1:Y:S01]  /*1310*/  LDC R0, c[0x0][0x390] ;  /* 0x0000e400ff007b82 */ /* 0x000e620000000800 */
[----:B------:R-:W-:Y:S02]  /*1320*/  ISETP.GE.U32.AND P0, PT, R10, 0x8, PT ;  /* 0x000000080a00780c */ /* 0x000fe40003f06070 */
[----:B-1----:R-:W-:-:S04]  /*1330*/  LOP3.LUT R8, R0, 0x7, RZ, 0xc0, !PT ;  /* 0x0000000700087812 */ /* 0x002fc800078ec0ff */
        /* <DEDUP_REMOVED lines=12> */
.L_x_46:
        /* <DEDUP_REMOVED lines=10> */
[----:B------:R-:W2:Y:S01]  /*14a0*/  LDCU.64 UR6, c[0x0][0x388] ;  /* 0x00007100ff0677ac */ /* 0x000ea20008000a00 */
[----:B------:R-:W-:Y:S02]  /*14b0*/  @P0 VIADD R11, R11, 0x4 ;  /* 0x000000040b0b0836 */ /* 0x000fe40000000000 */
[----:B------:R-:W-:Y:S02]  /*14c0*/  IMAD.MOV R0, RZ, RZ, -R0 ;  /* 0x000000ffff007224 */ /* 0x000fe400078e0a00 */
[----:B------:R-:W-:-:S03]  /*14d0*/  IMAD.WIDE.U32 R6, R11, 0x4, R6 ;  /* 0x000000040b067825 */ /* 0x000fc600078e0006 */
[----:B--2---:R-:W-:-:S04]  /*14e0*/  IADD3 R4, P0, PT, R6, UR6, RZ ;  /* 0x0000000606047c10 */ /* 0x004fc8000ff1e0ff */
[----:B------:R-:W-:-:S09]  /*14f0*/  IADD3.X R5, PT, PT, R7, UR7, RZ, P0, !PT ;  /* 0x0000000707057c10 */ /* 0x000fd200087fe4ff */
.L_x_47:
[----:B01----:R-:W-:Y:S01]  /*1500*/  IMAD.MOV.U32 R2, RZ, RZ, R4 ;  /* 0x000000ffff027224 */ /* 0x003fe200078e0004 */
[----:B------:R-:W-:Y:S01]  /*1510*/  IADD3 R4, P1, PT, R4, 0x4, RZ ;  /* 0x0000000404047810 */ /* 0x000fe20007f3e0ff */
[--C-:B------:R-:W-:Y:S02]  /*1520*/  IMAD.MOV.U32 R3, RZ, RZ, R5.reuse ;  /* 0x000000ffff037224 */ /* 0x100fe400078e0005 */
[----:B------:R-:W-:Y:S02]  /*1530*/  VIADD R0, R0, 0x1 ;  /* 0x0000000100007836 */ /* 0x000fe40000000000 */
[----:B------:R-:W-:Y:S01]  /*1540*/  IMAD.X R5, RZ, RZ, R5, P1 ;  /* 0x000000ffff057224 */ /* 0x000fe200008e0605 */
[----:B------:R2:W-:Y:S02]  /*1550*/  STG.E desc[UR4][R2.64], R9 ;  /* 0x0000000902007986 */ /* 0x0005e4000c101904 */
[----:B------:R-:W-:-:S13]  /*1560*/  ISETP.NE.AND P0, PT, R0, RZ, PT ;  /* 0x000000ff0000720c */ /* 0x000fda0003f05270 */
[----:B--2---:R-:W-:Y:S05]  /*1570*/  @P0 BRA `(.L_x_47) ;  /* 0xfffffffc00e00947 */ /* 0x004fea000383ffff */
[----:B------:R-:W-:Y:S05]  /*1580*/  EXIT ;  /* 0x000000000000794d */ /* 0x000fea0003800000 */
.L_x_48:
        /* <DEDUP_REMOVED lines=15> */
.L_x_52:


//--------------------- .nv.shared.reserved.0     --------------------------
	.section	.nv.shared.reserved.0,"aw",@nobits
	.weak		__nv_reservedSMEM_offset_0_alias
	.size		__nv_reservedSMEM_offset_0_alias, 0, 64
	.other		__nv_reservedSMEM_offset_0_alias,@"STO_CUDA_RESERVED_SHARED STV_DEFAULT"
__nv_reservedSMEM_offset_0_alias:
	.zero		0
	.zero		64


//--------------------- .nv.constant0._Z17copysign_and_sqrtPfS_iii --------------------------
	.section	.nv.constant0._Z17copysign_and_sqrtPfS_iii,"a",@progbits
	.sectionflags	@""
	.align	4
.nv.constant0._Z17copysign_and_sqrtPfS_iii:
	.zero		924


//--------------------- .nv.constant0._Z16voxel_first_passPfS_iii --------------------------
	.section	.nv.constant0._Z16voxel_first_passPfS_iii,"a",@progbits
	.sectionflags	@""
	.align	4
.nv.constant0._Z16voxel_first_passPfS_iii:
	.zero		924


//--------------------- .nv.constant0._Z19implicit_first_passPfS_iii --------------------------
	.section	.nv.constant0._Z19implicit_first_passPfS_iii,"a",@progbits
	.sectionflags	@""
	.align	4
.nv.constant0._Z19implicit_first_passPfS_iii:
	.zero		924


//--------------------- SYMBOLS --------------------------

	.type		.nv.reservedSmem.offset0,@object
	.size		.nv.reservedSmem.offset0,0x4
